def gluon_wgmma(
    a_ptr,
    b_ptr,
    c_ptr,
    M,
    N,
    K,
    stride_am,
    stride_bk,
    stride_cm,
    BLOCK_M: gl.constexpr,
    BLOCK_N: gl.constexpr,
    BLOCK_K: gl.constexpr,
    DTYPE: gl.constexpr,
    A_LAYOUT: gl.constexpr,
    B_LAYOUT: gl.constexpr,
    C_LAYOUT: gl.constexpr,
    B_SHAPE: gl.constexpr,
    TRANS_B: gl.constexpr,
    NUM_BUFFERS: gl.constexpr,
    NUM_WARPS: gl.constexpr,
):
    a_desc = tma.make_tensor_descriptor(
        a_ptr, [M, K], [stride_am, 1], [BLOCK_M, BLOCK_K], A_LAYOUT
    )
    b_desc = tma.make_tensor_descriptor(
        b_ptr,
        [N, K] if TRANS_B else [K, N],
        [stride_bk, 1],
        B_SHAPE,
        B_LAYOUT,
    )
    c_desc = tma.make_tensor_descriptor(
        c_ptr, [M, N], [stride_cm, 1], [BLOCK_M, BLOCK_N], C_LAYOUT
    )

    a_bufs = gl.allocate_shared_memory(
        DTYPE, [NUM_BUFFERS, BLOCK_M, BLOCK_K], A_LAYOUT
    )
    b_bufs = gl.allocate_shared_memory(DTYPE, [NUM_BUFFERS] + B_SHAPE, B_LAYOUT)

    pid_m = gl.program_id(0)
    pid_n = gl.program_id(1)
    off_m = pid_m * BLOCK_M
    off_n = pid_n * BLOCK_N

    mma_layout: gl.constexpr = pick_wgmma_layout(DTYPE, BLOCK_M, BLOCK_N, NUM_WARPS)
    acc = warpgroup_mma_init(
        gl.zeros((BLOCK_M, BLOCK_N), dtype=gl.float32, layout=mma_layout)
    )

    bars = gl.allocate_shared_memory(
        gl.int64, [NUM_BUFFERS, 1], mbarrier.MBarrierLayout()
    )
    for i in gl.static_range(NUM_BUFFERS):
        mbarrier.init(bars.index(i), count=1)
    idx = 0
    phase = 0

    for k in range(0, K, BLOCK_K):
        a = a_bufs.index(idx)
        b = b_bufs.index(idx)
        bar = bars.index(idx)
        mbarrier.expect(bar, a_desc.block_type.nbytes + b_desc.block_type.nbytes)
        tma.async_copy_global_to_shared(a_desc, [off_m, k], bar, a)
        tma.async_copy_global_to_shared(
            b_desc, [off_n, k] if TRANS_B else [k, off_n], bar, b
        )
        mbarrier.wait(bar, phase=phase)

        if TRANS_B:
            b = b.permute((1, 0))
        acc = warpgroup_mma_wait(num_outstanding=0, deps=(acc,))
        acc = warpgroup_mma(a, b, acc, is_async=True)

        idx += 1
        if idx == NUM_BUFFERS:
            idx = 0
            phase ^= 1

    acc = warpgroup_mma_wait(num_outstanding=0, deps=(acc,))
    for i in gl.static_range(NUM_BUFFERS):
        mbarrier.invalidate(bars.index(i))

    c_smem = gl.allocate_shared_memory(DTYPE, [BLOCK_M, BLOCK_N], C_LAYOUT)
    c_smem.store(acc.to(DTYPE))
    fence_async_shared()
    tma.async_copy_shared_to_global(c_desc, [off_m, off_n], c_smem)
    tma.store_wait(pendings=0)

# config = {"BLOCK_K": 32, "BLOCK_M": 256, "BLOCK_N": 256, "arch": "sm_90", "dtype": "fp16", "num_buffers": 4, "num_warps": 4, "trans_b": 1}
# arch = sm_90


// ===== COMPILED SASS (sm_90a) =====

	.target	sm_90a

	.elftype	@"ET_EXEC"


//--------------------- .note.nv.tkinfo           --------------------------
	.section	.note.nv.tkinfo,"",@"SHT_NOTE"
	.sectionflags	@"SHF_NOTE_NV_TKINFO"
	.tkinfo
        /*0018*/ 	.word	0x00000002
        /*0030*/ 	.string	""
        /*0030*/ 	.string	"ptxas"
        /*0030*/ 	.string	"Cuda compilation tools, release 13.0, V13.0.88"
        /*0030*/ 	.string	"Build cuda_13.0.r13.0/compiler.36424714_0"
        /*0030*/ 	.string	"-v  -suppress-debug-info  -lineinfo  -arch sm_90a "



//--------------------- .note.nv.cuinfo           --------------------------
	.section	.note.nv.cuinfo,"",@"SHT_NOTE"
	.sectionflags	@"SHF_NOTE_NV_CUINFO"
        /*0018*/ 	.short	0x0002
        /*001a*/ 	.short	0x005a
        /*001c*/ 	.short	0x0082
	.zero		2


//--------------------- .nv.info                  --------------------------
	.section	.nv.info,"",@"SHT_CUDA_INFO"
	.align	4


	//----- nvinfo : EIATTR_REGCOUNT
	.align		4
        /*0000*/ 	.byte	0x04, 0x2f
        /*0002*/ 	.short	(.L_1 - .L_0)
	.align		4
.L_0:
        /*0004*/ 	.word	index@(gluon_wgmma)
        /*0008*/ 	.word	0x000000ff


	//----- nvinfo : EIATTR_FRAME_SIZE
	.align		4
.L_1:
        /*000c*/ 	.byte	0x04, 0x11
        /*000e*/ 	.short	(.L_3 - .L_2)
	.align		4
.L_2:
        /*0010*/ 	.word	index@(gluon_wgmma)
        /*0014*/ 	.word	0x00000ad0


	//----- nvinfo : EIATTR_MIN_STACK_SIZE
	.align		4
.L_3:
        /*0018*/ 	.byte	0x04, 0x12
        /*001a*/ 	.short	(.L_5 - .L_4)
	.align		4
.L_4:
        /*001c*/ 	.word	index@(gluon_wgmma)
        /*0020*/ 	.word	0x00000ad0
.L_5:


//--------------------- .nv.compat                --------------------------
	.section	.nv.compat,"",@"SHT_CUDA_COMPAT_INFO"
	.align	4
        /*0000*/ 	.byte	0x02, 0x09, 0x01, 0x00, 0x02, 0x02, 0x04, 0x00, 0x02, 0x05, 0x05, 0x00, 0x03, 0x07, 0x01, 0x01
        /*0010*/ 	.byte	0x02, 0x03, 0x03, 0x00, 0x02, 0x06, 0x01, 0x00, 0x04, 0x0b, 0x08, 0x00, 0x00, 0x00, 0x00, 0x00
        /*0020*/ 	.byte	0x00, 0x00, 0x00, 0x00


//--------------------- .nv.info.gluon_wgmma      --------------------------
	.section	.nv.info.gluon_wgmma,"",@"SHT_CUDA_INFO"
	.sectionflags	@""
	.align	4


	//----- nvinfo : EIATTR_CUDA_API_VERSION
	.align		4
        /*0000*/ 	.byte	0x04, 0x37
        /*0002*/ 	.short	(.L_7 - .L_6)
.L_6:
        /*0004*/ 	.word	0x00000082


	//----- nvinfo : EIATTR_KPARAM_INFO
	.align		4
.L_7:
        /*0008*/ 	.byte	0x04, 0x17
        /*000a*/ 	.short	(.L_9 - .L_8)
.L_8:
        /*000c*/ 	.word	0x00000000
        /*0010*/ 	.short	0x000a
        /*0012*/ 	.short	0x0048
        /*0014*/ 	.byte	0x00, 0xf4, 0x21, 0x00


	//----- nvinfo : EIATTR_KPARAM_INFO
	.align		4
.L_9:
        /*0018*/ 	.byte	0x04, 0x17
        /*001a*/ 	.short	(.L_11 - .L_10)
.L_10:
        /*001c*/ 	.word	0x00000000
        /*0020*/ 	.short	0x0009
        /*0022*/ 	.short	0x0040
        /*0024*/ 	.byte	0x00, 0xf4, 0x21, 0x00


	//----- nvinfo : EIATTR_KPARAM_INFO
	.align		4
.L_11:
        /*0028*/ 	.byte	0x04, 0x17
        /*002a*/ 	.short	(.L_13 - .L_12)
.L_12:
        /*002c*/ 	.word	0x00000000
        /*0030*/ 	.short	0x0008
        /*0032*/ 	.short	0x0038
        /*0034*/ 	.byte	0x00, 0xf0, 0x21, 0x00


	//----- nvinfo : EIATTR_KPARAM_INFO
	.align		4
.L_13:
        /*0038*/ 	.byte	0x04, 0x17
        /*003a*/ 	.short	(.L_15 - .L_14)
.L_14:
        /*003c*/ 	.word	0x00000000
        /*0040*/ 	.short	0x0007
        /*0042*/ 	.short	0x0030
        /*0044*/ 	.byte	0x00, 0xf0, 0x21, 0x00


	//----- nvinfo : EIATTR_KPARAM_INFO
	.align		4
.L_15:
        /*0048*/ 	.byte	0x04, 0x17
        /*004a*/ 	.short	(.L_17 - .L_16)
.L_16:
        /*004c*/ 	.word	0x00000000
        /*0050*/ 	.short	0x0006
        /*0052*/ 	.short	0x0028
        /*0054*/ 	.byte	0x00, 0xf0, 0x21, 0x00


	//----- nvinfo : EIATTR_KPARAM_INFO
	.align		4
.L_17:
        /*0058*/ 	.byte	0x04, 0x17
        /*005a*/ 	.short	(.L_19 - .L_18)
.L_18:
        /*005c*/ 	.word	0x00000000
        /*0060*/ 	.short	0x0005
        /*0062*/ 	.short	0x0020
        /*0064*/ 	.byte	0x00, 0xf0, 0x11, 0x00


	//----- nvinfo : EIATTR_KPARAM_INFO
	.align		4
.L_19:
        /*0068*/ 	.byte	0x04, 0x17
        /*006a*/ 	.short	(.L_21 - .L_20)
.L_20:
        /*006c*/ 	.word	0x00000000
        /*0070*/ 	.short	0x0004
        /*0072*/ 	.short	0x001c
        /*0074*/ 	.byte	0x00, 0xf0, 0x11, 0x00


	//----- nvinfo : EIATTR_KPARAM_INFO
	.align		4
.L_21:
        /*0078*/ 	.byte	0x04, 0x17
        /*007a*/ 	.short	(.L_23 - .L_22)
.L_22:
        /*007c*/ 	.word	0x00000000
        /*0080*/ 	.short	0x0003
        /*0082*/ 	.short	0x0018
        /*0084*/ 	.byte	0x00, 0xf0, 0x11, 0x00


	//----- nvinfo : EIATTR_KPARAM_INFO
	.align		4
.L_23:
        /*0088*/ 	.byte	0x04, 0x17
        /*008a*/ 	.short	(.L_25 - .L_24)
.L_24:
        /*008c*/ 	.word	0x00000000
        /*0090*/ 	.short	0x0002
        /*0092*/ 	.short	0x0010
        /*0094*/ 	.byte	0x00, 0xf4, 0x21, 0x00


	//----- nvinfo : EIATTR_KPARAM_INFO
	.align		4
.L_25:
        /*0098*/ 	.byte	0x04, 0x17
        /*009a*/ 	.short	(.L_27 - .L_26)
.L_26:
        /*009c*/ 	.word	0x00000000
        /*00a0*/ 	.short	0x0001
        /*00a2*/ 	.short	0x0008
        /*00a4*/ 	.byte	0x00, 0xf4, 0x21, 0x00


	//----- nvinfo : EIATTR_KPARAM_INFO
	.align		4
.L_27:
        /*00a8*/ 	.byte	0x04, 0x17
        /*00aa*/ 	.short	(.L_29 - .L_28)
.L_28:
        /*00ac*/ 	.word	0x00000000
        /*00b0*/ 	.short	0x0000
        /*00b2*/ 	.short	0x0000
        /*00b4*/ 	.byte	0x00, 0xf4, 0x21, 0x00


	//----- nvinfo : EIATTR_SPARSE_MMA_MASK
	.align		4
.L_29:
        /*00b8*/ 	.byte	0x03, 0x50
        /*00ba*/ 	.short	0x0000


	//----- nvinfo : EIATTR_MAXREG_COUNT
	.align		4
        /*00bc*/ 	.byte	0x03, 0x1b
        /*00be*/ 	.short	0x00ff


	//----- nvinfo : EIATTR_NUM_BARRIERS
	.align		4
        /*00c0*/ 	.byte	0x02, 0x4c
        /*00c2*/ 	.byte	0x01
	.zero		1


	//----- nvinfo : EIATTR_ANNOTATIONS
	.align		4
        /*00c4*/ 	.byte	0x04, 0x55
        /*00c6*/ 	.short	(.L_31 - .L_30)


	//   ....[0]....
.L_30:
        /*00c8*/ 	.word	0x00000001
        /*00cc*/ 	.byte	0x70, 0x11, 0x00, 0x00, 0x01, 0x00, 0x00, 0x00, 0xb0, 0x11, 0x00, 0x00, 0x01, 0x00, 0x00, 0x00
        /* <DEDUP_REMOVED lines=1037> */
        /*41ac*/ 	.byte	0xe0, 0xb9, 0x00, 0x00, 0x01, 0x00, 0x00, 0x00, 0xf0, 0xb9, 0x00, 0x00


	//----- nvinfo : EIATTR_MERCURY_ISA_VERSION
	.align		4
.L_31:
        /*41b8*/ 	.byte	0x03, 0x5f
        /*41ba*/ 	.short	0x0101


	//----- nvinfo : EIATTR_INT_WARP_WIDE_INSTR_OFFSETS
	.align		4
        /*41bc*/ 	.byte	0x04, 0x31
        /*41be*/ 	.short	(.L_33 - .L_32)


	//   ....[0]....
.L_32:
        /*41c0*/ 	.word	0x00002df0


	//   ....[1]....
        /*41c4*/ 	.word	0x00002e10


	//   ....[2]....
        /*41c8*/ 	.word	0x00002e20


	//   ....[3]....
        /*41cc*/ 	.word	0x00002e30


	//   ....[4]....
        /*41d0*/ 	.word	0x00002f40


	//   ....[5]....
        /*41d4*/ 	.word	0x00004d90


	//   ....[6]....
        /*41d8*/ 	.word	0x00004da0


	//   ....[7]....
        /*41dc*/ 	.word	0x00004e20


	//   ....[8]....
        /*41e0*/ 	.word	0x00004e30


	//----- nvinfo : EIATTR_COOP_GROUP_MASK_REGIDS
	.align		4
.L_33:
        /*41e4*/ 	.byte	0x04, 0x29
        /*41e6*/ 	.short	(.L_35 - .L_34)


	//   ....[0]....
.L_34:
        /*41e8*/ 	.word	0xffffffff


	//   ....[1]....
        /*41ec*/ 	.word	0xffffffff


	//   ....[2]....
        /*41f0*/ 	.word	0xffffffff


	//----- nvinfo : EIATTR_COOP_GROUP_INSTR_OFFSETS
	.align		4
.L_35:
        /*41f4*/ 	.byte	0x04, 0x28
        /*41f6*/ 	.short	(.L_37 - .L_36)


	//   ....[0]....
.L_36:
        /*41f8*/ 	.word	0x00000160


	//   ....[1]....
        /*41fc*/ 	.word	0x00000710


	//   ....[2]....
        /*4200*/ 	.word	0x00000d00


	//----- nvinfo : EIATTR_MBARRIER_INSTR_OFFSETS
	.align		4
.L_37:
        /*4204*/ 	.byte	0x04, 0x39
        /*4206*/ 	.short	(.L_39 - .L_38)


	//   ....[0]....
.L_38:
        /*4208*/ 	.word	0x00002fa0
        /*420c*/ 	.word	0x000000ff
        /*4210*/ 	.word	0x00020000
        /*4214*/ 	.short	0x0100
        /*4216*/ 	.byte	0x18
	.zero		1


	//   ....[1]....
        /*4218*/ 	.word	0x00003040
        /*421c*/ 	.word	0x000000ff
        /*4220*/ 	.word	0x00020008
        /*4224*/ 	.short	0x0100
        /*4226*/ 	.byte	0x18
	.zero		1


	//   ....[2]....
        /*4228*/ 	.word	0x00003060
        /*422c*/ 	.word	0x000000ff
        /*4230*/ 	.word	0x00020010
        /*4234*/ 	.short	0x0100
        /*4236*/ 	.byte	0x18
	.zero		1


	//   ....[3]....
        /*4238*/ 	.word	0x00003080
        /*423c*/ 	.word	0x000000ff
        /*4240*/ 	.word	0x00020018
        /*4244*/ 	.short	0x0100
        /*4246*/ 	.byte	0x18
	.zero		1


	//   ....[4]....
        /*4248*/ 	.word	0x00004ee0
        /*424c*/ 	.word	0x000000ff
        /*4250*/ 	.word	0x00020000
        /*4254*/ 	.short	0x010a
        /*4256*/ 	.byte	0x13
	.zero		1


	//   ....[5]....
        /*4258*/ 	.word	0x00008870
        /*425c*/ 	.word	0x000000ff
        /*4260*/ 	.word	0x00020000
        /*4264*/ 	.short	0x0108
        /*4266*/ 	.byte	0x18
	.zero		1


	//   ....[6]....
        /*4268*/ 	.word	0x000088d0
        /*426c*/ 	.word	0x000000ff
        /*4270*/ 	.word	0x00020008
        /*4274*/ 	.short	0x0108
        /*4276*/ 	.byte	0x18
	.zero		1


	//   ....[7]....
        /*4278*/ 	.word	0x00008990
        /*427c*/ 	.word	0x000000ff
        /*4280*/ 	.word	0x00020010
        /*4284*/ 	.short	0x0108
        /*4286*/ 	.byte	0x18
	.zero		1


	//   ....[8]....
        /*4288*/ 	.word	0x00008c00
        /*428c*/ 	.word	0x000000ff
        /*4290*/ 	.word	0x00020018
        /*4294*/ 	.short	0x0108
        /*4296*/ 	.byte	0x18
	.zero		1


	//   ....[9]....
        /*4298*/ 	.word	0x0000bf00
        /*429c*/ 	.word	0x000000ff
        /*42a0*/ 	.word	0x00020000
        /*42a4*/ 	.short	0x010a
        /*42a6*/ 	.byte	0x13
	.zero		1


	//----- nvinfo : EIATTR_NUM_MBARRIERS
	.align		4
.L_39:
        /*42a8*/ 	.byte	0x03, 0x38
        /*42aa*/ 	.short	0x0004


	//----- nvinfo : EIATTR_EXIT_INSTR_OFFSETS
	.align		4
        /*42ac*/ 	.byte	0x04, 0x1c
        /*42ae*/ 	.short	(.L_41 - .L_40)


	//   ....[0]....
.L_40:
        /*42b0*/ 	.word	0x0000bef0


	//----- nvinfo : EIATTR_REQNTID
	.align		4
.L_41:
        /*42b4*/ 	.byte	0x04, 0x10
        /*42b6*/ 	.short	(.L_43 - .L_42)
.L_42:
        /*42b8*/ 	.word	0x00000080
        /*42bc*/ 	.word	0x00000001
        /*42c0*/ 	.word	0x00000001


	//----- nvinfo : EIATTR_CRS_STACK_SIZE
	.align		4
.L_43:
        /*42c4*/ 	.byte	0x04, 0x1e
        /*42c6*/ 	.short	(.L_45 - .L_44)
.L_44:
        /*42c8*/ 	.word	0x00000000


	//----- nvinfo : EIATTR_CBANK_PARAM_SIZE
	.align		4
.L_45:
        /*42cc*/ 	.byte	0x03, 0x19
        /*42ce*/ 	.short	0x0050


	//----- nvinfo : EIATTR_PARAM_CBANK
	.align		4
        /*42d0*/ 	.byte	0x04, 0x0a
        /*42d2*/ 	.short	(.L_47 - .L_46)
	.align		4
.L_46:
        /*42d4*/ 	.word	index@(.nv.constant0.gluon_wgmma)
        /*42d8*/ 	.short	0x0210
        /*42da*/ 	.short	0x0050


	//----- nvinfo : EIATTR_SW_WAR
	.align		4
.L_47:
        /*42dc*/ 	.byte	0x04, 0x36
        /*42de*/ 	.short	(.L_49 - .L_48)
.L_48:
        /*42e0*/ 	.word	0x00000008
.L_49:


//--------------------- .nv.callgraph             --------------------------
	.section	.nv.callgraph,"",@"SHT_CUDA_CALLGRAPH"
	.align	4
	.sectionentsize	8
	.align		4
        /*0000*/ 	.word	0x00000000
	.align		4
        /*0004*/ 	.word	0xffffffff
	.align		4
        /*0008*/ 	.word	0x00000000
	.align		4
        /*000c*/ 	.word	0xfffffffe
	.align		4
        /*0010*/ 	.word	0x00000000
	.align		4
        /*0014*/ 	.word	0xfffffffd
	.align		4
        /*0018*/ 	.word	0x00000000
	.align		4
        /*001c*/ 	.word	0xfffffffc


//--------------------- .text.gluon_wgmma         --------------------------
	.section	.text.gluon_wgmma,"ax",@progbits
	.align	128
        .global         gluon_wgmma
        .type           gluon_wgmma,@function
        .size           gluon_wgmma,(.L_x_52 - gluon_wgmma)
        .other          gluon_wgmma,@"STO_CUDA_ENTRY STV_DEFAULT"
gluon_wgmma:
.text.gluon_wgmma:
[----:B------:R-:W1:Y:S01]  /*0000*/  LDC R1, c[0x0][0x28] ;  /* 0x00000a00ff017b82 */ /* 0x000e620000000800 */
[----:B------:R-:W2:Y:S07]  /*0010*/  S2R R252, SR_TID.X ;  /* 0x0000000000fc7919 */ /* 0x000eae0000002100 */
[----:B------:R-:W3:Y:S01]  /*0020*/  S2UR UR4, SR_CgaCtaId ;  /* 0x00000000000479c3 */ /* 0x000ee20000008800 */
[----:B------:R-:W-:Y:S01]  /*0030*/  UMOV UR24, 0x400 ;  /* 0x0000040000187882 */ /* 0x000fe20000000000 */
[----:B------:R-:W-:Y:S01]  /*0040*/  ULDC UR6, c[0x0][0xc] ;  /* 0x0000030000067ab9 */ /* 0x000fe20000000800 */
[----:B------:R-:W-:Y:S01]  /*0050*/  ULDC.64 UR30, c[0x0][0x250] ;  /* 0x00009400001e7ab9 */ /* 0x000fe20000000a00 */
[----:B------:R-:W-:Y:S01]  /*0060*/  BSSY B0, `(.L_x_0) ;  /* 0x0000020000007945 */ /* 0x000fe20003800000 */
[----:B-1----:R-:W-:-:S03]  /*0070*/  VIADD R1, R1, 0xfffff530 ;  /* 0xfffff53001017836 */ /* 0x002fc60000000000 */
[----:B------:R-:W1:Y:S08]  /*0080*/  LDC R5, c[0x0][0x228] ;  /* 0x00008a00ff057b82 */ /* 0x000e700000000800 */
[----:B------:R-:W4:Y:S08]  /*0090*/  LDC R12, c[0x0][0x230] ;  /* 0x00008c00ff0c7b82 */ /* 0x000f300000000800 */
[----:B------:R-:W-:Y:S01]  /*00a0*/  S2UR UR25, SR_CTAID.Y ;  /* 0x00000000001979c3 */ /* 0x000fe20000002600 */
[----:B---3--:R-:W-:-:S03]  /*00b0*/  ULEA UR24, UR4, UR24, 0x18 ;  /* 0x0000001804187291 */ /* 0x008fc6000f8ec03f */
[----:B------:R-:W-:Y:S01]  /*00c0*/  ULDC UR4, c[0x0][0x10] ;  /* 0x0000040000047ab9 */ /* 0x000fe20000000800 */
[----:B--2---:R-:W-:-:S03]  /*00d0*/  LOP3.LUT R4, R252, 0x7f, RZ, 0xc0, !PT ;  /* 0x0000007ffc047812 */ /* 0x004fc600078ec0ff */
[----:B------:R-:W2:Y:S01]  /*00e0*/  S2UR UR5, SR_CTAID.Z ;  /* 0x00000000000579c3 */ /* 0x000ea20000002700 */
[----:B-1----:R-:W-:Y:S01]  /*00f0*/  VIADD R5, R5, 0xffffffff ;  /* 0xffffffff05057836 */ /* 0x002fe20000000000 */
[C---:B------:R-:W-:Y:S02]  /*0100*/  ISETP.GE.U32.AND P0, PT, R4.reuse, 0x20, PT ;  /* 0x000000200400780c */ /* 0x040fe40003f06070 */
[C---:B------:R-:W-:Y:S02]  /*0110*/  ISETP.NE.U32.AND P2, PT, R4.reuse, RZ, PT ;  /* 0x000000ff0400720c */ /* 0x040fe40003f45070 */
[----:B------:R-:W-:Y:S02]  /*0120*/  LEA R10, R4, UR24, 0x2 ;  /* 0x00000018040a7c11 */ /* 0x000fe4000f8e10ff */
[----:B------:R-:W1:Y:S01]  /*0130*/  S2UR UR36, SR_CTAID.X ;  /* 0x00000000002479c3 */ /* 0x000e620000002500 */
[----:B----4-:R-:W-:-:S06]  /*0140*/  VIADD R11, R12, 0xffffffff ;  /* 0xffffffff0c0b7836 */ /* 0x010fcc0000000000 */
[----:B------:R3:W-:Y:S01]  /*0150*/  @!P0 STS [R10], RZ ;  /* 0x000000ff0a008388 */ /* 0x0007e20000000800 */
[----:B------:R-:W-:-:S03]  /*0160*/  NOP ;  /* 0x0000000000007918 */ /* 0x000fc60000000000 */
[----:B------:R3:W-:Y:S01]  /*0170*/  @!P2 STS [UR24+0x24], R5 ;  /* 0x00002405ff00a988 */ /* 0x0007e20008000818 */
[----:B--2---:R-:W-:-:S03]  /*0180*/  UIMAD UR4, UR5, UR4, UR25 ;  /* 0x00000004050472a4 */ /* 0x004fc6000f8e0219 */
[----:B------:R3:W-:Y:S01]  /*0190*/  @!P2 STS [UR24+0x20], R11 ;  /* 0x0000200bff00a988 */ /* 0x0007e20008000818 */
[----:B-1----:R-:W-:-:S04]  /*01a0*/  UIMAD UR4, UR4, UR6, UR36 ;  /* 0x00000006040472a4 */ /* 0x002fc8000f8e0224 */
[----:B------:R-:W-:-:S03]  /*01b0*/  UIMAD UR5, UR4, 0x180, URZ ;  /* 0x00000180040578a4 */ /* 0x000fc6000f8e023f */
[----:B------:R-:W-:Y:S01]  /*01c0*/  UMOV UR4, URZ ;  /* 0x0000003f00047c82 */ /* 0x000fe20008000000 */
[----:B------:R-:W-:-:S04]  /*01d0*/  UIADD3 UR26, UP0, UR5, UR30, URZ ;  /* 0x0000001e051a7290 */ /* 0x000fc8000ff1e03f */
[----:B------:R-:W-:Y:S01]  /*01e0*/  ULEA.HI.X.SX32 UR27, UR5, UR31, 0x1, UP0 ;  /* 0x0000001f051b7291 */ /* 0x000fe200080f0e3f */
[----:B---3--:R-:W-:Y:S11]  /*01f0*/  @P2 BRA `(.L_x_1) ;  /* 0x0000000000182947 */ /* 0x008ff60003800000 */
[----:B------:R-:W1:Y:S01]  /*0200*/  LDS R0, [UR24+0x8] ;  /* 0x00000818ff007984 */ /* 0x000e620008000800 */
[----:B------:R-:W2:Y:S01]  /*0210*/  LDC.64 R6, c[0x0][0x210] ;  /* 0x00008400ff067b82 */ /* 0x000ea20000000a00 */
[----:B------:R-:W-:Y:S02]  /*0220*/  IMAD.MOV.U32 R3, RZ, RZ, 0x70 ;  /* 0x00000070ff037424 */ /* 0x000fe400078e00ff */
[----:B--2---:R2:W-:Y:S03]  /*0230*/  STS.64 [UR24], R6 ;  /* 0x00000006ff007988 */ /* 0x0045e60008000a18 */
[----:B-1----:R-:W-:-:S05]  /*0240*/  LOP3.LUT R0, R0, 0x10, R3, 0xd8, !PT ;  /* 0x0000001000007812 */ /* 0x002fca00078ed803 */
[----:B------:R2:W-:Y:S02]  /*0250*/  STS [UR24+0x8], R0 ;  /* 0x00000800ff007988 */ /* 0x0005e40008000818 */
.L_x_1:
[----:B------:R-:W-:Y:S05]  /*0260*/  BSYNC B0 ;  /* 0x0000000000007941 */ /* 0x000fea0003800000 */
.L_x_0:
[----:B------:R-:W-:Y:S04]  /*0270*/  BSSY B0, `(.L_x_2) ;  /* 0x000000a000007945 */ /* 0x000fe80003800000 */
[----:B------:R-:W-:Y:S05]  /*0280*/  @P2 BRA `(.L_x_3) ;  /* 0x0000000000202947 */ /* 0x000fea0003800000 */
[----:B--2---:R-:W1:Y:S01]  /*0290*/  LDS R0, [UR24+0x34] ;  /* 0x00003418ff007984 */ /* 0x004e620008000800 */
[----:B------:R-:W-:Y:S02]  /*02a0*/  IMAD.MOV.U32 R3, RZ, RZ, 0x1f000000 ;  /* 0x1f000000ff037424 */ /* 0x000fe400078e00ff */
[----:B------:R-:W-:Y:S01]  /*02b0*/  @!P2 IMAD.MOV.U32 R2, RZ, RZ, 0xff ;  /* 0x000000ffff02a424 */ /* 0x000fe200078e00ff */
[----:B------:R-:W2:Y:S02]  /*02c0*/  @!P2 LDS R7, [UR24+0x38] ;  /* 0x00003818ff07a984 */ /* 0x000ea40008000800 */
[----:B-1----:R-:W-:Y:S02]  /*02d0*/  LOP3.LUT R0, R0, 0xff000000, R3, 0xb8, !PT ;  /* 0xff00000000007812 */ /* 0x002fe400078eb803 */
[----:B--2---:R-:W-:-:S03]  /*02e0*/  @!P2 LOP3.LUT R2, R7, 0xff, R2, 0xb8, !PT ;  /* 0x000000ff0702a812 */ /* 0x004fc600078eb802 */
[----:B------:R1:W-:Y:S04]  /*02f0*/  STS [UR24+0x34], R0 ;  /* 0x00003400ff007988 */ /* 0x0003e80008000818 */
[----:B------:R1:W-:Y:S02]  /*0300*/  @!P2 STS [UR24+0x38], R2 ;  /* 0x00003802ff00a988 */ /* 0x0003e40008000818 */
.L_x_3:
[----:B------:R-:W-:Y:S05]  /*0310*/  BSYNC B0 ;  /* 0x0000000000007941 */ /* 0x000fea0003800000 */
.L_x_2:
[----:B------:R-:W-:Y:S04]  /*0320*/  BSSY B0, `(.L_x_4) ;  /* 0x000000e000007945 */ /* 0x000fe80003800000 */
[----:B------:R-:W-:Y:S05]  /*0330*/  @P2 BRA `(.L_x_5) ;  /* 0x0000000000302947 */ /* 0x000fea0003800000 */
[----:B-1----:R-:W1:Y:S01]  /*0340*/  LDS R2, [UR24+0x34] ;  /* 0x00003418ff027984 */ /* 0x002e620008000800 */
[----:B------:R-:W3:Y:S03]  /*0350*/  LDC.64 R8, c[0x0][0x238] ;  /* 0x00008e00ff087b82 */ /* 0x000ee60000000a00 */
[----:B--2---:R-:W2:Y:S01]  /*0360*/  LDS R0, [UR24+0x1c] ;  /* 0x00001c18ff007984 */ /* 0x004ea20008000800 */
[C---:B---3--:R-:W-:Y:S01]  /*0370*/  SHF.L.U64.HI R6, R8.reuse, 0x1, R9 ;  /* 0x0000000108067819 */ /* 0x048fe20000010209 */
[----:B------:R-:W-:-:S03]  /*0380*/  IMAD.SHL.U32 R3, R8, 0x2, RZ ;  /* 0x0000000208037824 */ /* 0x000fc600078e00ff */
[--C-:B------:R-:W-:Y:S02]  /*0390*/  SHF.R.U32.HI R7, RZ, 0x4, R6.reuse ;  /* 0x00000004ff077819 */ /* 0x100fe40000011606 */
[----:B------:R-:W-:-:S05]  /*03a0*/  SHF.R.U64 R3, R3, 0x4, R6 ;  /* 0x0000000403037819 */ /* 0x000fca0000001206 */
[----:B------:R3:W-:Y:S01]  /*03b0*/  STS [UR24+0xc], R3 ;  /* 0x00000c03ff007988 */ /* 0x0007e20008000818 */
[----:B-1----:R-:W-:Y:S02]  /*03c0*/  LOP3.LUT R2, R2, 0x7, RZ, 0xb8, !PT ;  /* 0x0000000702027812 */ /* 0x002fe400078eb8ff */
[----:B--2---:R-:W-:-:S03]  /*03d0*/  LOP3.LUT R0, R0, 0xf, R7, 0xb8, !PT ;  /* 0x0000000f00007812 */ /* 0x004fc600078eb807 */
[----:B------:R3:W-:Y:S04]  /*03e0*/  STS [UR24+0x34], R2 ;  /* 0x00003402ff007988 */ /* 0x0007e80008000818 */
[----:B------:R3:W-:Y:S02]  /*03f0*/  STS [UR24+0x1c], R0 ;  /* 0x00001c00ff007988 */ /* 0x0007e40008000818 */
.L_x_5:
[----:B------:R-:W-:Y:S05]  /*0400*/  BSYNC B0 ;  /* 0x0000000000007941 */ /* 0x000fea0003800000 */
.L_x_4:
[----:B------:R-:W-:Y:S04]  /*0410*/  BSSY B1, `(.L_x_6) ;  /* 0x000001a000017945 */ /* 0x000fe80003800000 */
[----:B------:R-:W-:Y:S04]  /*0420*/  BSSY B0, `(.L_x_7) ;  /* 0x0000015000007945 */ /* 0x000fe80003800000 */
[----:B------:R-:W-:Y:S05]  /*0430*/  @P2 BRA `(.L_x_8) ;  /* 0x0000000000202947 */ /* 0x000fea0003800000 */
[----:B-123--:R-:W1:Y:S02]  /*0440*/  LDS R0, [UR24+0x34] ;  /* 0x00003418ff007984 */ /* 0x00ee640008000800 */
[----:B-1----:R-:W-:-:S05]  /*0450*/  LOP3.LUT R0, R0, 0x38, RZ, 0xb8, !PT ;  /* 0x0000003800007812 */ /* 0x002fca00078eb8ff */
[----:B------:R1:W-:Y:S01]  /*0460*/  STS [UR24+0x34], R0 ;  /* 0x00003400ff007988 */ /* 0x0003e20008000818 */
[----:B------:R-:W-:Y:S05]  /*0470*/  @P2 BRA `(.L_x_9) ;  /* 0x0000000000202947 */ /* 0x000fea0003800000 */
[----:B-1----:R-:W1:Y:S01]  /*0480*/  LDS R0, [UR24+0x8] ;  /* 0x00000818ff007984 */ /* 0x002e620008000800 */
[----:B------:R-:W-:-:S05]  /*0490*/  IMAD.MOV.U32 R3, RZ, RZ, 0x780 ;  /* 0x00000780ff037424 */ /* 0x000fca00078e00ff */
[----:B-1----:R-:W-:-:S05]  /*04a0*/  LOP3.LUT R0, R0, 0x300, R3, 0xd8, !PT ;  /* 0x0000030000007812 */ /* 0x002fca00078ed803 */
[----:B------:R4:W-:Y:S02]  /*04b0*/  STS [UR24+0x8], R0 ;  /* 0x00000800ff007988 */ /* 0x0009e40008000818 */
.L_x_8:
[----:B------:R-:W-:Y:S05]  /*04c0*/  @P2 BRA `(.L_x_10) ;  /* 0x0000000000282947 */ /* 0x000fea0003800000 */
[----:B-1234-:R-:W1:Y:S02]  /*04d0*/  LDS R0, [UR24+0x8] ;  /* 0x00000818ff007984 */ /* 0x01ee640008000800 */
[----:B-1----:R-:W-:-:S05]  /*04e0*/  LOP3.LUT R0, R0, 0x1800, RZ, 0xb8, !PT ;  /* 0x0000180000007812 */ /* 0x002fca00078eb8ff */
[----:B------:R2:W-:Y:S02]  /*04f0*/  STS [UR24+0x8], R0 ;  /* 0x00000800ff007988 */ /* 0x0005e40008000818 */
.L_x_9:
[----:B------:R-:W-:Y:S05]  /*0500*/  @P2 BREAK B0 ;  /* 0x0000000000002942 */ /* 0x000fea0003800000 */
[----:B------:R-:W-:Y:S05]  /*0510*/  @P2 BRA `(.L_x_11) ;  /* 0x0000000000242947 */ /* 0x000fea0003800000 */
[----:B------:R-:W3:Y:S01]  /*0520*/  LDS R3, [UR24+0x8] ;  /* 0x00000818ff037984 */ /* 0x000ee20008000800 */
[----:B-12---:R-:W-:-:S05]  /*0530*/  IMAD.MOV.U32 R0, RZ, RZ, 0x6000 ;  /* 0x00006000ff007424 */ /* 0x006fca00078e00ff */
[----:B---3--:R-:W-:-:S04]  /*0540*/  LOP3.LUT R0, R3, 0x4000, R0, 0xd8, !PT ;  /* 0x0000400003007812 */ /* 0x008fc800078ed800 */
[----:B------:R-:W-:-:S05]  /*0550*/  LOP3.LUT R0, R0, 0x400000, RZ, 0xb8, !PT ;  /* 0x0040000000007812 */ /* 0x000fca00078eb8ff */
[----:B------:R1:W-:Y:S02]  /*0560*/  STS [UR24+0x8], R0 ;  /* 0x00000800ff007988 */ /* 0x0003e40008000818 */
.L_x_10:
[----:B------:R-:W-:Y:S05]  /*0570*/  BSYNC B0 ;  /* 0x0000000000007941 */ /* 0x000fea0003800000 */
.L_x_7:
[----:B-1234-:R-:W1:Y:S02]  /*0580*/  @!P2 LDS R0, [UR24+0x8] ;  /* 0x00000818ff00a984 */ /* 0x01ee640008000800 */
[----:B-1----:R-:W-:-:S05]  /*0590*/  @!P2 LOP3.LUT R0, R0, 0x8000, RZ, 0xb8, !PT ;  /* 0x000080000000a812 */ /* 0x002fca00078eb8ff */
[----:B------:R3:W-:Y:S02]  /*05a0*/  @!P2 STS [UR24+0x8], R0 ;  /* 0x00000800ff00a988 */ /* 0x0007e40008000818 */
.L_x_11:
[----:B------:R-:W-:Y:S05]  /*05b0*/  BSYNC B1 ;  /* 0x0000000000017941 */ /* 0x000fea0003800000 */
.L_x_6:
[----:B------:R-:W-:Y:S05]  /*05c0*/  WARPSYNC.ALL ;  /* 0x0000000000007948 */ /* 0x000fea0003800000 */
[----:B------:R-:W-:Y:S05]  /*05d0*/  @P0 BRA `(.L_x_12) ;  /* 0x0000000000280947 */ /* 0x000fea0003800000 */
[----:B-123--:R-:W1:Y:S01]  /*05e0*/  S2R R0, SR_LANEID ;  /* 0x0000000000007919 */ /* 0x00ee620000000000 */
[----:B------:R-:W-:Y:S05]  /*05f0*/  WARPSYNC.ALL ;  /* 0x0000000000007948 */ /* 0x000fea0003800000 */
[----:B-1----:R-:W-:-:S05]  /*0600*/  IMAD.SHL.U32 R0, R0, 0x4, RZ ;  /* 0x0000000400007824 */ /* 0x002fca00078e00ff */
[----:B------:R-:W1:Y:S01]  /*0610*/  LDS R7, [R0+UR24] ;  /* 0x0000001800077984 */ /* 0x000e620008000800 */
[----:B------:R-:W-:-:S05]  /*0620*/  IADD3 R2, P1, R0, UR26, RZ ;  /* 0x0000001a00027c10 */ /* 0x000fca000ff3e0ff */
[----:B------:R-:W-:-:S05]  /*0630*/  IMAD.X R3, RZ, RZ, UR27, P1 ;  /* 0x0000001bff037e24 */ /* 0x000fca00088e06ff */
[----:B-1----:R4:W5:Y:S01]  /*0640*/  ATOMG.E.EXCH.STRONG.GPU PT, RZ, [R2], R7 ;  /* 0x0000000702ff73a8 */ /* 0x00296200041ee100 */
[----:B------:R-:W-:-:S04]  /*0650*/  DEPBAR {5,4,3,2,1,0} ;  /* 0x0000003f0000791a */ /* 0x000fc80000000000 */
[----:B------:R4:W-:Y:S01]  /*0660*/  UTMACCTL.IV [UR26] ;  /* 0x000000001a0079b9 */ /* 0x0009e20008000000 */
[----:B------:R-:W-:Y:S01]  /*0670*/  NOP ;  /* 0x0000000000007918 */ /* 0x000fe20000000000 */
.L_x_12:
[----:B------:R-:W-:Y:S05]  /*0680*/  @P0 BRA `(.L_x_13) ;  /* 0x00000000000c0947 */ /* 0x000fea0003800000 */
[----:B------:R0:W-:Y:S01]  /*0690*/  UTMACMDFLUSH ;  /* 0x00000000000079b7 */ /* 0x0001e20000000000 */
[----:B------:R-:W-:Y:S05]  /*06a0*/  @P0 BRA `(.L_x_13) ;  /* 0x0000000000040947 */ /* 0x000fea0003800000 */
[----:B------:R-:W-:-:S04]  /*06b0*/  DEPBAR.LE SB0, 0x0 ;  /* 0x000080000000791a */ /* 0x000fc80000000000 */
.L_x_13:
[----:B------:R-:W-:Y:S05]  /*06c0*/  WARPSYNC.ALL ;  /* 0x0000000000007948 */ /* 0x000fea0003800000 */
[----:B-----5:R-:W-:Y:S06]  /*06d0*/  BAR.SYNC.DEFER_BLOCKING 0x0 ;  /* 0x0000000000007b1d */ /* 0x020fec0000010000 */
[----:B------:R-:W-:Y:S02]  /*06e0*/  BSSY B1, `(.L_x_14) ;  /* 0x000000b000017945 */ /* 0x000fe40003800000 */
[----:B------:R-:W-:Y:S06]  /*06f0*/  BAR.SYNC.DEFER_BLOCKING 0x0 ;  /* 0x0000000000007b1d */ /* 0x000fec0000010000 */
[----:B------:R1:W-:Y:S01]  /*0700*/  @!P0 STS [R10], RZ ;  /* 0x000000ff0a008388 */ /* 0x0003e20000000800 */
[----:B------:R-:W-:Y:S01]  /*0710*/  NOP ;  /* 0x0000000000007918 */ /* 0x000fe20000000000 */
[----:B------:R-:W-:Y:S05]  /*0720*/  @P2 BRA `(.L_x_15) ;  /* 0x0000000000182947 */ /* 0x000fea0003800000 */
[----:B-123--:R-:W1:Y:S01]  /*0730*/  LDS R0, [UR24+0x8] ;  /* 0x00000818ff007984 */ /* 0x00ee620008000800 */
[----:B----4-:R-:W2:Y:S01]  /*0740*/  LDC.64 R6, c[0x0][0x218] ;  /* 0x00008600ff067b82 */ /* 0x010ea20000000a00 */
[----:B------:R-:W-:Y:S02]  /*0750*/  IMAD.MOV.U32 R3, RZ, RZ, 0x70 ;  /* 0x00000070ff037424 */ /* 0x000fe400078e00ff */
[----:B--2---:R2:W-:Y:S03]  /*0760*/  STS.64 [UR24], R6 ;  /* 0x00000006ff007988 */ /* 0x0045e60008000a18 */
[----:B-1----:R-:W-:-:S05]  /*0770*/  LOP3.LUT R0, R0, 0x10, R3, 0xd8, !PT ;  /* 0x0000001000007812 */ /* 0x002fca00078ed803 */
[----:B------:R2:W-:Y:S02]  /*0780*/  STS [UR24+0x8], R0 ;  /* 0x00000800ff007988 */ /* 0x0005e40008000818 */
.L_x_15:
[----:B----4-:R-:W-:Y:S05]  /*0790*/  BSYNC B1 ;  /* 0x0000000000017941 */ /* 0x010fea0003800000 */
.L_x_14:
[----:B------:R-:W-:Y:S04]  /*07a0*/  BSSY B2, `(.L_x_16) ;  /* 0x000000f000027945 */ /* 0x000fe80003800000 */
[----:B------:R-:W-:Y:S04]  /*07b0*/  BSSY B1, `(.L_x_17) ;  /* 0x000000c000017945 */ /* 0x000fe80003800000 */
[----:B------:R-:W-:Y:S05]  /*07c0*/  @P2 BRA `(.L_x_18) ;  /* 0x0000000000282947 */ /* 0x000fea0003800000 */
[----:B-123--:R-:W1:Y:S01]  /*07d0*/  LDS R0, [UR24+0x34] ;  /* 0x00003418ff007984 */ /* 0x00ee620008000800 */
[----:B------:R-:W-:Y:S01]  /*07e0*/  IMAD.MOV.U32 R3, RZ, RZ, 0x1f000000 ;  /* 0x1f000000ff037424 */ /* 0x000fe200078e00ff */
[----:B------:R-:W-:Y:S05]  /*07f0*/  @P2 BREAK B1 ;  /* 0x0000000000012942 */ /* 0x000fea0003800000 */
[----:B-1----:R-:W-:-:S05]  /*0800*/  LOP3.LUT R0, R0, 0xff000000, R3, 0xb8, !PT ;  /* 0xff00000000007812 */ /* 0x002fca00078eb803 */
[----:B------:R1:W-:Y:S01]  /*0810*/  STS [UR24+0x34], R0 ;  /* 0x00003400ff007988 */ /* 0x0003e20008000818 */
[----:B------:R-:W-:Y:S05]  /*0820*/  @P2 BRA `(.L_x_19) ;  /* 0x0000000000182947 */ /* 0x000fea0003800000 */
[----:B-1----:R-:W1:Y:S01]  /*0830*/  LDS R0, [UR24+0x38] ;  /* 0x00003818ff007984 */ /* 0x002e620008000800 */
[----:B------:R-:W-:-:S05]  /*0840*/  IMAD.MOV.U32 R3, RZ, RZ, 0xff ;  /* 0x000000ffff037424 */ /* 0x000fca00078e00ff */
[----:B-1----:R-:W-:-:S05]  /*0850*/  LOP3.LUT R0, R0, 0xff, R3, 0xb8, !PT ;  /* 0x000000ff00007812 */ /* 0x002fca00078eb803 */
[----:B------:R4:W-:Y:S02]  /*0860*/  STS [UR24+0x38], R0 ;  /* 0x00003800ff007988 */ /* 0x0009e40008000818 */
.L_x_18:
[----:B------:R-:W-:Y:S05]  /*0870*/  BSYNC B1 ;  /* 0x0000000000017941 */ /* 0x000fea0003800000 */
.L_x_17:
[----:B------:R1:W-:Y:S02]  /*0880*/  @!P2 STS [UR24+0x20], R11 ;  /* 0x0000200bff00a988 */ /* 0x0003e40008000818 */
.L_x_19:
[----:B------:R-:W-:Y:S05]  /*0890*/  BSYNC B2 ;  /* 0x0000000000027941 */ /* 0x000fea0003800000 */
.L_x_16:
[----:B------:R-:W-:Y:S05]  /*08a0*/  WARPSYNC.ALL ;  /* 0x0000000000007948 */ /* 0x000fea0003800000 */
[----:B-1234-:R-:W1:Y:S01]  /*08b0*/  LDC R0, c[0x0][0x22c] ;  /* 0x00008b00ff007b82 */ /* 0x01ee620000000800 */
[----:B------:R-:W-:Y:S01]  /*08c0*/  BSSY B2, `(.L_x_20) ;  /* 0x0000010000027945 */ /* 0x000fe20003800000 */
[----:B-1----:R-:W-:-:S05]  /*08d0*/  VIADD R0, R0, 0xffffffff ;  /* 0xffffffff00007836 */ /* 0x002fca0000000000 */
[----:B------:R1:W-:Y:S01]  /*08e0*/  @!P2 STS [UR24+0x24], R0 ;  /* 0x00002400ff00a988 */ /* 0x0003e20008000818 */
[----:B------:R-:W-:Y:S05]  /*08f0*/  @P2 BRA `(.L_x_21) ;  /* 0x0000000000302947 */ /* 0x000fea0003800000 */
[----:B------:R-:W2:Y:S01]  /*0900*/  LDS R3, [UR24+0x34] ;  /* 0x00003418ff037984 */ /* 0x000ea20008000800 */
[----:B------:R-:W3:Y:S03]  /*0910*/  LDC.64 R6, c[0x0][0x240] ;  /* 0x00009000ff067b82 */ /* 0x000ee60000000a00 */
[----:B------:R-:W4:Y:S01]  /*0920*/  LDS R2, [UR24+0x1c] ;  /* 0x00001c18ff027984 */ /* 0x000f220008000800 */
[C---:B---3--:R-:W-:Y:S01]  /*0930*/  SHF.L.U64.HI R7, R6.reuse, 0x1, R7 ;  /* 0x0000000106077819 */ /* 0x048fe20000010207 */
[----:B------:R-:W-:-:S03]  /*0940*/  IMAD.SHL.U32 R6, R6, 0x2, RZ ;  /* 0x0000000206067824 */ /* 0x000fc600078e00ff */
[--C-:B------:R-:W-:Y:S02]  /*0950*/  SHF.R.U32.HI R9, RZ, 0x4, R7.reuse ;  /* 0x00000004ff097819 */ /* 0x100fe40000011607 */
[----:B------:R-:W-:-:S05]  /*0960*/  SHF.R.U64 R6, R6, 0x4, R7 ;  /* 0x0000000406067819 */ /* 0x000fca0000001207 */
[----:B------:R3:W-:Y:S01]  /*0970*/  STS [UR24+0xc], R6 ;  /* 0x00000c06ff007988 */ /* 0x0007e20008000818 */
[----:B--2---:R-:W-:Y:S02]  /*0980*/  LOP3.LUT R3, R3, 0x7, RZ, 0xb8, !PT ;  /* 0x0000000703037812 */ /* 0x004fe400078eb8ff */
[----:B----4-:R-:W-:-:S03]  /*0990*/  LOP3.LUT R2, R2, 0xf, R9, 0xb8, !PT ;  /* 0x0000000f02027812 */ /* 0x010fc600078eb809 */
[----:B------:R3:W-:Y:S04]  /*09a0*/  STS [UR24+0x34], R3 ;  /* 0x00003403ff007988 */ /* 0x0007e80008000818 */
[----:B------:R3:W-:Y:S02]  /*09b0*/  STS [UR24+0x1c], R2 ;  /* 0x00001c02ff007988 */ /* 0x0007e40008000818 */
.L_x_21:
[----:B------:R-:W-:Y:S05]  /*09c0*/  BSYNC B2 ;  /* 0x0000000000027941 */ /* 0x000fea0003800000 */
.L_x_20:
[----:B------:R-:W-:Y:S04]  /*09d0*/  BSSY B3, `(.L_x_22) ;  /* 0x000001a000037945 */ /* 0x000fe80003800000 */
[----:B------:R-:W-:Y:S04]  /*09e0*/  BSSY B2, `(.L_x_23) ;  /* 0x0000015000027945 */ /* 0x000fe80003800000 */
[----:B------:R-:W-:Y:S05]  /*09f0*/  @P2 BRA `(.L_x_24) ;  /* 0x0000000000202947 */ /* 0x000fea0003800000 */
[----:B---3--:R-:W2:Y:S02]  /*0a00*/  LDS R2, [UR24+0x34] ;  /* 0x00003418ff027984 */ /* 0x008ea40008000800 */
[----:B--2---:R-:W-:-:S05]  /*0a10*/  LOP3.LUT R2, R2, 0x38, RZ, 0xb8, !PT ;  /* 0x0000003802027812 */ /* 0x004fca00078eb8ff */
[----:B------:R2:W-:Y:S01]  /*0a20*/  STS [UR24+0x34], R2 ;  /* 0x00003402ff007988 */ /* 0x0005e20008000818 */
[----:B------:R-:W-:Y:S05]  /*0a30*/  @P2 BRA `(.L_x_25) ;  /* 0x0000000000202947 */ /* 0x000fea0003800000 */
[----:B--2---:R-:W2:Y:S01]  /*0a40*/  LDS R2, [UR24+0x8] ;  /* 0x00000818ff027984 */ /* 0x004ea20008000800 */
[----:B------:R-:W-:-:S05]  /*0a50*/  IMAD.MOV.U32 R3, RZ, RZ, 0x780 ;  /* 0x00000780ff037424 */ /* 0x000fca00078e00ff */
[----:B--2---:R-:W-:-:S05]  /*0a60*/  LOP3.LUT R2, R2, 0x300, R3, 0xd8, !PT ;  /* 0x0000030002027812 */ /* 0x004fca00078ed803 */
[----:B------:R2:W-:Y:S02]  /*0a70*/  STS [UR24+0x8], R2 ;  /* 0x00000802ff007988 */ /* 0x0005e40008000818 */
.L_x_24:
[----:B------:R-:W-:Y:S05]  /*0a80*/  @P2 BRA `(.L_x_26) ;  /* 0x0000000000282947 */ /* 0x000fea0003800000 */
[----:B--23--:R-:W2:Y:S02]  /*0a90*/  LDS R2, [UR24+0x8] ;  /* 0x00000818ff027984 */ /* 0x00cea40008000800 */
[----:B--2---:R-:W-:-:S05]  /*0aa0*/  LOP3.LUT R2, R2, 0x1800, RZ, 0xb8, !PT ;  /* 0x0000180002027812 */ /* 0x004fca00078eb8ff */
[----:B------:R3:W-:Y:S02]  /*0ab0*/  STS [UR24+0x8], R2 ;  /* 0x00000802ff007988 */ /* 0x0007e40008000818 */
.L_x_25:
[----:B------:R-:W-:Y:S05]  /*0ac0*/  @P2 BREAK B2 ;  /* 0x0000000000022942 */ /* 0x000fea0003800000 */
[----:B------:R-:W-:Y:S05]  /*0ad0*/  @P2 BRA `(.L_x_27) ;  /* 0x0000000000242947 */ /* 0x000fea0003800000 */
[----:B--23--:R-:W2:Y:S01]  /*0ae0*/  LDS R2, [UR24+0x8] ;  /* 0x00000818ff027984 */ /* 0x00cea20008000800 */
[----:B------:R-:W-:-:S05]  /*0af0*/  IMAD.MOV.U32 R3, RZ, RZ, 0x6000 ;  /* 0x00006000ff037424 */ /* 0x000fca00078e00ff */
[----:B--2---:R-:W-:-:S04]  /*0b00*/  LOP3.LUT R2, R2, 0x4000, R3, 0xd8, !PT ;  /* 0x0000400002027812 */ /* 0x004fc800078ed803 */
[----:B------:R-:W-:-:S05]  /*0b10*/  LOP3.LUT R2, R2, 0x400000, RZ, 0xb8, !PT ;  /* 0x0040000002027812 */ /* 0x000fca00078eb8ff */
[----:B------:R4:W-:Y:S02]  /*0b20*/  STS [UR24+0x8], R2 ;  /* 0x00000802ff007988 */ /* 0x0009e40008000818 */
.L_x_26:
[----:B------:R-:W-:Y:S05]  /*0b30*/  BSYNC B2 ;  /* 0x0000000000027941 */ /* 0x000fea0003800000 */
.L_x_23:
[----:B--234-:R-:W2:Y:S02]  /*0b40*/  @!P2 LDS R2, [UR24+0x8] ;  /* 0x00000818ff02a984 */ /* 0x01cea40008000800 */
[----:B--2---:R-:W-:-:S05]  /*0b50*/  @!P2 LOP3.LUT R2, R2, 0x8000, RZ, 0xb8, !PT ;  /* 0x000080000202a812 */ /* 0x004fca00078eb8ff */
[----:B------:R4:W-:Y:S02]  /*0b60*/  @!P2 STS [UR24+0x8], R2 ;  /* 0x00000802ff00a988 */ /* 0x0009e40008000818 */
.L_x_27:
[----:B------:R-:W-:Y:S05]  /*0b70*/  BSYNC B3 ;  /* 0x0000000000037941 */ /* 0x000fea0003800000 */
.L_x_22:
[----:B------:R-:W-:Y:S05]  /*0b80*/  WARPSYNC.ALL ;  /* 0x0000000000007948 */ /* 0x000fea0003800000 */
[----:B------:R-:W-:-:S04]  /*0b90*/  UIADD3 UR29, UR5, 0x80, URZ ;  /* 0x00000080051d7890 */ /* 0x000fc8000fffe03f */
[----:B------:R-:W-:-:S04]  /*0ba0*/  UIADD3 UR28, UP0, UR29, UR30, URZ ;  /* 0x0000001e1d1c7290 */ /* 0x000fc8000ff1e03f */
[----:B------:R-:W-:Y:S01]  /*0bb0*/  ULEA.HI.X.SX32 UR29, UR29, UR31, 0x1, UP0 ;  /* 0x0000001f1d1d7291 */ /* 0x000fe200080f0e3f */
[----:B------:R-:W-:Y:S11]  /*0bc0*/  @P0 BRA `(.L_x_28) ;  /* 0x0000000000280947 */ /* 0x000ff60003800000 */
[----:B--234-:R-:W2:Y:S01]  /*0bd0*/  S2R R2, SR_LANEID ;  /* 0x0000000000027919 */ /* 0x01cea20000000000 */
[----:B------:R-:W-:Y:S05]  /*0be0*/  WARPSYNC.ALL ;  /* 0x0000000000007948 */ /* 0x000fea0003800000 */
[----:B--2---:R-:W-:-:S05]  /*0bf0*/  IMAD.SHL.U32 R6, R2, 0x4, RZ ;  /* 0x0000000402067824 */ /* 0x004fca00078e00ff */
[----:B------:R-:W2:Y:S01]  /*0c00*/  LDS R7, [R6+UR24] ;  /* 0x0000001806077984 */ /* 0x000ea20008000800 */
[----:B------:R-:W-:-:S05]  /*0c10*/  IADD3 R2, P1, R6, UR28, RZ ;  /* 0x0000001c06027c10 */ /* 0x000fca000ff3e0ff */
[----:B------:R-:W-:-:S05]  /*0c20*/  IMAD.X R3, RZ, RZ, UR29, P1 ;  /* 0x0000001dff037e24 */ /* 0x000fca00088e06ff */
[----:B--2---:R2:W5:Y:S01]  /*0c30*/  ATOMG.E.EXCH.STRONG.GPU PT, RZ, [R2], R7 ;  /* 0x0000000702ff73a8 */ /* 0x00456200041ee100 */
[----:B------:R-:W-:-:S04]  /*0c40*/  DEPBAR {5,4,3,2,1,0} ;  /* 0x0000003f0000791a */ /* 0x000fc80000000000 */
[----:B------:R2:W-:Y:S01]  /*0c50*/  UTMACCTL.IV [UR28] ;  /* 0x000000001c0079b9 */ /* 0x0005e20008000000 */
[----:B------:R-:W-:Y:S01]  /*0c60*/  NOP ;  /* 0x0000000000007918 */ /* 0x000fe20000000000 */
.L_x_28:
[----:B------:R-:W-:Y:S05]  /*0c70*/  @P0 BRA `(.L_x_29) ;  /* 0x00000000000c0947 */ /* 0x000fea0003800000 */
[----:B------:R0:W-:Y:S01]  /*0c80*/  UTMACMDFLUSH ;  /* 0x00000000000079b7 */ /* 0x0001e20000000000 */
[----:B------:R-:W-:Y:S05]  /*0c90*/  @P0 BRA `(.L_x_29) ;  /* 0x0000000000040947 */ /* 0x000fea0003800000 */
[----:B------:R-:W-:-:S04]  /*0ca0*/  DEPBAR.LE SB0, 0x0 ;  /* 0x000080000000791a */ /* 0x000fc80000000000 */
.L_x_29:
[----:B------:R-:W-:Y:S05]  /*0cb0*/  WARPSYNC.ALL ;  /* 0x0000000000007948 */ /* 0x000fea0003800000 */
[----:B-----5:R-:W-:Y:S06]  /*0cc0*/  BAR.SYNC.DEFER_BLOCKING 0x0 ;  /* 0x0000000000007b1d */ /* 0x020fec0000010000 */
[----:B------:R-:W-:Y:S02]  /*0cd0*/  BSSY B3, `(.L_x_30) ;  /* 0x000000b000037945 */ /* 0x000fe40003800000 */
[----:B------:R-:W-:Y:S06]  /*0ce0*/  BAR.SYNC.DEFER_BLOCKING 0x0 ;  /* 0x0000000000007b1d */ /* 0x000fec0000010000 */
[----:B------:R1:W-:Y:S01]  /*0cf0*/  @!P0 STS [R10], RZ ;  /* 0x000000ff0a008388 */ /* 0x0003e20000000800 */
[----:B------:R-:W-:Y:S01]  /*0d00*/  NOP ;  /* 0x0000000000007918 */ /* 0x000fe20000000000 */
[----:B------:R-:W-:Y:S05]  /*0d10*/  @P2 BRA `(.L_x_31) ;  /* 0x0000000000182947 */ /* 0x000fea0003800000 */
[----:B--234-:R-:W2:Y:S01]  /*0d20*/  LDS R2, [UR24+0x8] ;  /* 0x00000818ff027984 */ /* 0x01cea20008000800 */
[----:B------:R-:W3:Y:S01]  /*0d30*/  LDC.64 R6, c[0x0][0x220] ;  /* 0x00008800ff067b82 */ /* 0x000ee20000000a00 */
[----:B------:R-:W-:Y:S02]  /*0d40*/  IMAD.MOV.U32 R3, RZ, RZ, 0x70 ;  /* 0x00000070ff037424 */ /* 0x000fe400078e00ff */
[----:B---3--:R3:W-:Y:S03]  /*0d50*/  STS.64 [UR24], R6 ;  /* 0x00000006ff007988 */ /* 0x0087e60008000a18 */
[----:B--2---:R-:W-:-:S05]  /*0d60*/  LOP3.LUT R2, R2, 0x10, R3, 0xd8, !PT ;  /* 0x0000001002027812 */ /* 0x004fca00078ed803 */
[----:B------:R3:W-:Y:S02]  /*0d70*/  STS [UR24+0x8], R2 ;  /* 0x00000802ff007988 */ /* 0x0007e40008000818 */
.L_x_31:
[----:B--2---:R-:W-:Y:S05]  /*0d80*/  BSYNC B3 ;  /* 0x0000000000037941 */ /* 0x004fea0003800000 */
.L_x_30:
[----:B------:R-:W-:Y:S04]  /*0d90*/  BSSY B4, `(.L_x_32) ;  /* 0x0000011000047945 */ /* 0x000fe80003800000 */
[----:B------:R-:W-:Y:S04]  /*0da0*/  BSSY B3, `(.L_x_33) ;  /* 0x000000e000037945 */ /* 0x000fe80003800000 */
[----:B------:R-:W-:Y:S05]  /*0db0*/  @P2 BRA `(.L_x_34) ;  /* 0x0000000000242947 */ /* 0x000fea0003800000 */
[----:B---34-:R-:W2:Y:S01]  /*0dc0*/  LDS R2, [UR24+0x34] ;  /* 0x00003418ff027984 */ /* 0x018ea20008000800 */
[----:B------:R-:W-:-:S05]  /*0dd0*/  IMAD.MOV.U32 R3, RZ, RZ, 0x3f000000 ;  /* 0x3f000000ff037424 */ /* 0x000fca00078e00ff */
[----:B--2---:R-:W-:-:S05]  /*0de0*/  LOP3.LUT R2, R2, 0xff000000, R3, 0xb8, !PT ;  /* 0xff00000002027812 */ /* 0x004fca00078eb803 */
[----:B------:R2:W-:Y:S01]  /*0df0*/  STS [UR24+0x34], R2 ;  /* 0x00003402ff007988 */ /* 0x0005e20008000818 */
[----:B------:R-:W-:Y:S05]  /*0e00*/  @P2 BRA `(.L_x_35) ;  /* 0x00000000001c2947 */ /* 0x000fea0003800000 */
[----:B--2---:R-:W2:Y:S01]  /*0e10*/  LDS R2, [UR24+0x38] ;  /* 0x00003818ff027984 */ /* 0x004ea20008000800 */
[----:B------:R-:W-:-:S05]  /*0e20*/  IMAD.MOV.U32 R3, RZ, RZ, 0xff ;  /* 0x000000ffff037424 */ /* 0x000fca00078e00ff */
[----:B--2---:R-:W-:-:S05]  /*0e30*/  LOP3.LUT R2, R2, 0xff, R3, 0xb8, !PT ;  /* 0x000000ff02027812 */ /* 0x004fca00078eb803 */
[----:B------:R2:W-:Y:S02]  /*0e40*/  STS [UR24+0x38], R2 ;  /* 0x00003802ff007988 */ /* 0x0005e40008000818 */
.L_x_34:
[----:B------:R-:W-:Y:S05]  /*0e50*/  @P2 BREAK B3 ;  /* 0x0000000000032942 */ /* 0x000fea0003800000 */
[----:B------:R-:W-:Y:S05]  /*0e60*/  @P2 BRA `(.L_x_36) ;  /* 0x00000000000c2947 */ /* 0x000fea0003800000 */
[----:B------:R1:W-:Y:S02]  /*0e70*/  STS [UR24+0x20], R0 ;  /* 0x00002000ff007988 */ /* 0x0003e40008000818 */
.L_x_35:
[----:B------:R-:W-:Y:S05]  /*0e80*/  BSYNC B3 ;  /* 0x0000000000037941 */ /* 0x000fea0003800000 */
.L_x_33:
[----:B------:R1:W-:Y:S02]  /*0e90*/  @!P2 STS [UR24+0x24], R5 ;  /* 0x00002405ff00a988 */ /* 0x0003e40008000818 */
.L_x_36:
[----:B------:R-:W-:Y:S05]  /*0ea0*/  BSYNC B4 ;  /* 0x0000000000047941 */ /* 0x000fea0003800000 */
.L_x_32:
[----:B------:R-:W-:Y:S05]  /*0eb0*/  WARPSYNC.ALL ;  /* 0x0000000000007948 */ /* 0x000fea0003800000 */
[----:B------:R-:W-:Y:S04]  /*0ec0*/  BSSY B4, `(.L_x_37) ;  /* 0x000000e000047945 */ /* 0x000fe80003800000 */
[----:B------:R-:W-:Y:S05]  /*0ed0*/  @P2 BRA `(.L_x_38) ;  /* 0x0000000000302947 */ /* 0x000fea0003800000 */
[----:B--234-:R-:W2:Y:S01]  /*0ee0*/  LDS R2, [UR24+0x34] ;  /* 0x00003418ff027984 */ /* 0x01cea20008000800 */
[----:B------:R-:W3:Y:S03]  /*0ef0*/  LDC.64 R8, c[0x0][0x248] ;  /* 0x00009200ff087b82 */ /* 0x000ee60000000a00 */
[----:B-1----:R-:W1:Y:S01]  /*0f00*/  LDS R0, [UR24+0x1c] ;  /* 0x00001c18ff007984 */ /* 0x002e620008000800 */
[C---:B---3--:R-:W-:Y:S01]  /*0f10*/  SHF.L.U64.HI R6, R8.reuse, 0x1, R9 ;  /* 0x0000000108067819 */ /* 0x048fe20000010209 */
[----:B------:R-:W-:-:S03]  /*0f20*/  IMAD.SHL.U32 R3, R8, 0x2, RZ ;  /* 0x0000000208037824 */ /* 0x000fc600078e00ff */
[--C-:B------:R-:W-:Y:S02]  /*0f30*/  SHF.R.U32.HI R5, RZ, 0x4, R6.reuse ;  /* 0x00000004ff057819 */ /* 0x100fe40000011606 */
[----:B------:R-:W-:-:S05]  /*0f40*/  SHF.R.U64 R3, R3, 0x4, R6 ;  /* 0x0000000403037819 */ /* 0x000fca0000001206 */
[----:B------:R3:W-:Y:S01]  /*0f50*/  STS [UR24+0xc], R3 ;  /* 0x00000c03ff007988 */ /* 0x0007e20008000818 */
[----:B--2---:R-:W-:Y:S02]  /*0f60*/  LOP3.LUT R2, R2, 0x7, RZ, 0xb8, !PT ;  /* 0x0000000702027812 */ /* 0x004fe400078eb8ff */
[----:B-1----:R-:W-:-:S03]  /*0f70*/  LOP3.LUT R0, R0, 0xf, R5, 0xb8, !PT ;  /* 0x0000000f00007812 */ /* 0x002fc600078eb805 */
[----:B------:R3:W-:Y:S04]  /*0f80*/  STS [UR24+0x34], R2 ;  /* 0x00003402ff007988 */ /* 0x0007e80008000818 */
[----:B------:R3:W-:Y:S02]  /*0f90*/  STS [UR24+0x1c], R0 ;  /* 0x00001c00ff007988 */ /* 0x0007e40008000818 */
.L_x_38:
[----:B------:R-:W-:Y:S05]  /*0fa0*/  BSYNC B4 ;  /* 0x0000000000047941 */ /* 0x000fea0003800000 */
.L_x_37:
[----:B------:R-:W-:Y:S04]  /*0fb0*/  BSSY B4, `(.L_x_39) ;  /* 0x000001a000047945 */ /* 0x000fe80003800000 */
[----:B------:R-:W-:Y:S04]  /*0fc0*/  BSSY B5, `(.L_x_40) ;  /* 0x0000015000057945 */ /* 0x000fe80003800000 */
[----:B------:R-:W-:Y:S05]  /*0fd0*/  @P2 BRA `(.L_x_41) ;  /* 0x0000000000202947 */ /* 0x000fea0003800000 */
[----:B-1-3--:R-:W1:Y:S02]  /*0fe0*/  LDS R0, [UR24+0x34] ;  /* 0x00003418ff007984 */ /* 0x00ae640008000800 */
[----:B-1----:R-:W-:-:S05]  /*0ff0*/  LOP3.LUT R0, R0, 0x38, RZ, 0xb8, !PT ;  /* 0x0000003800007812 */ /* 0x002fca00078eb8ff */
[----:B------:R1:W-:Y:S01]  /*1000*/  STS [UR24+0x34], R0 ;  /* 0x00003400ff007988 */ /* 0x0003e20008000818 */
[----:B------:R-:W-:Y:S05]  /*1010*/  @P2 BRA `(.L_x_42) ;  /* 0x0000000000202947 */ /* 0x000fea0003800000 */
[----:B-1----:R-:W1:Y:S01]  /*1020*/  LDS R0, [UR24+0x8] ;  /* 0x00000818ff007984 */ /* 0x002e620008000800 */
[----:B------:R-:W-:-:S05]  /*1030*/  IMAD.MOV.U32 R3, RZ, RZ, 0x780 ;  /* 0x00000780ff037424 */ /* 0x000fca00078e00ff */
[----:B-1----:R-:W-:-:S05]  /*1040*/  LOP3.LUT R0, R0, 0x300, R3, 0xd8, !PT ;  /* 0x0000030000007812 */ /* 0x002fca00078ed803 */
[----:B------:R1:W-:Y:S02]  /*1050*/  STS [UR24+0x8], R0 ;  /* 0x00000800ff007988 */ /* 0x0003e40008000818 */
.L_x_41:
[----:B------:R-:W-:Y:S05]  /*1060*/  @P2 BRA `(.L_x_43) ;  /* 0x0000000000282947 */ /* 0x000fea0003800000 */
[----:B-1-3--:R-:W1:Y:S02]  /*1070*/  LDS R0, [UR24+0x8] ;  /* 0x00000818ff007984 */ /* 0x00ae640008000800 */
[----:B-1----:R-:W-:-:S05]  /*1080*/  LOP3.LUT R0, R0, 0x1800, RZ, 0xb8, !PT ;  /* 0x0000180000007812 */ /* 0x002fca00078eb8ff */
[----:B------:R3:W-:Y:S02]  /*1090*/  STS [UR24+0x8], R0 ;  /* 0x00000800ff007988 */ /* 0x0007e40008000818 */
.L_x_42:
[----:B------:R-:W-:Y:S05]  /*10a0*/  @P2 BREAK B5 ;  /* 0x0000000000052942 */ /* 0x000fea0003800000 */
[----:B------:R-:W-:Y:S05]  /*10b0*/  @P2 BRA `(.L_x_44) ;  /* 0x0000000000242947 */ /* 0x000fea0003800000 */
[----:B-1-3--:R-:W1:Y:S01]  /*10c0*/  LDS R0, [UR24+0x8] ;  /* 0x00000818ff007984 */ /* 0x00ae620008000800 */
[----:B------:R-:W-:-:S05]  /*10d0*/  IMAD.MOV.U32 R3, RZ, RZ, 0x6000 ;  /* 0x00006000ff037424 */ /* 0x000fca00078e00ff */
[----:B-1----:R-:W-:-:S04]  /*10e0*/  LOP3.LUT R0, R0, 0x6000, R3, 0xd8, !PT ;  /* 0x0000600000007812 */ /* 0x002fc800078ed803 */
[----:B------:R-:W-:-:S05]  /*10f0*/  LOP3.LUT R0, R0, 0x400000, RZ, 0xb8, !PT ;  /* 0x0040000000007812 */ /* 0x000fca00078eb8ff */
[----:B------:R1:W-:Y:S02]  /*1100*/  STS [UR24+0x8], R0 ;  /* 0x00000800ff007988 */ /* 0x0003e40008000818 */
.L_x_43:
[----:B------:R-:W-:Y:S05]  /*1110*/  BSYNC B5 ;  /* 0x0000000000057941 */ /* 0x000fea0003800000 */
.L_x_40:
[----:B-1-3--:R-:W1:Y:S02]  /*1120*/  @!P2 LDS R0, [UR24+0x8] ;  /* 0x00000818ff00a984 */ /* 0x00ae640008000800 */
[----:B-1----:R-:W-:-:S05]  /*1130*/  @!P2 LOP3.LUT R0, R0, 0x8000, RZ, 0xb8, !PT ;  /* 0x000080000000a812 */ /* 0x002fca00078eb8ff */
[----:B------:R1:W-:Y:S02]  /*1140*/  @!P2 STS [UR24+0x8], R0 ;  /* 0x00000800ff00a988 */ /* 0x0003e40008000818 */
.L_x_44:
[----:B------:R-:W-:Y:S05]  /*1150*/  BSYNC B4 ;  /* 0x0000000000047941 */ /* 0x000fea0003800000 */
.L_x_39:
[----:B------:R-:W-:Y:S05]  /*1160*/  WARPSYNC.ALL ;  /* 0x0000000000007948 */ /* 0x000fea0003800000 */
[----:B------:R1:W-:Y:S01]  /*1170*/  STL [R1+0x400], RZ ;  /* 0x000400ff01007387 */ /* 0x0003e20000100800 */
[----:B------:R-:W-:Y:S01]  /*1180*/  UIADD3 UR5, UR5, 0x100, URZ ;  /* 0x0000010005057890 */ /* 0x000fe2000fffe03f */
[----:B------:R-:W-:Y:S02]  /*1190*/  ISETP.GE.AND P1, PT, R12, 0x1, PT ;  /* 0x000000010c00780c */ /* 0x000fe40003f26270 */
[----:B------:R-:W-:Y:S01]  /*11a0*/  CS2R R24, SRZ ;  /* 0x0000000000187805 */ /* 0x000fe2000001ff00 */
[----:B------:R1:W-:Y:S01]  /*11b0*/  STL [R1+0x404], RZ ;  /* 0x000404ff01007387 */ /* 0x0003e20000100800 */
[----:B------:R-:W-:Y:S01]  /*11c0*/  UIADD3 UR30, UP0, UR5, UR30, URZ ;  /* 0x0000001e051e7290 */ /* 0x000fe2000ff1e03f */
[----:B------:R-:W-:-:S02]  /*11d0*/  CS2R R26, SRZ ;  /* 0x00000000001a7805 */ /* 0x000fc4000001ff00 */
[----:B------:R-:W-:Y:S01]  /*11e0*/  CS2R R28, SRZ ;  /* 0x00000000001c7805 */ /* 0x000fe2000001ff00 */
[----:B------:R1:W-:Y:S01]  /*11f0*/  STL [R1+0x408], RZ ;  /* 0x000408ff01007387 */ /* 0x0003e20000100800 */
[----:B------:R-:W-:Y:S01]  /*1200*/  ULEA.HI.X.SX32 UR31, UR5, UR31, 0x1, UP0 ;  /* 0x0000001f051f7291 */ /* 0x000fe200080f0e3f */
[----:B------:R-:W-:Y:S02]  /*1210*/  CS2R R30, SRZ ;  /* 0x00000000001e7805 */ /* 0x000fe4000001ff00 */
[----:B------:R-:W-:Y:S01]  /*1220*/  CS2R R32, SRZ ;  /* 0x0000000000207805 */ /* 0x000fe2000001ff00 */
[----:B------:R1:W-:Y:S01]  /*1230*/  STL [R1+0x40c], RZ ;  /* 0x00040cff01007387 */ /* 0x0003e20000100800 */
[----:B------:R-:W-:Y:S02]  /*1240*/  CS2R R34, SRZ ;  /* 0x0000000000227805 */ /* 0x000fe4000001ff00 */
[----:B------:R-:W-:Y:S02]  /*1250*/  CS2R R36, SRZ ;  /* 0x0000000000247805 */ /* 0x000fe4000001ff00 */
[----:B------:R-:W-:Y:S01]  /*1260*/  CS2R R38, SRZ ;  /* 0x0000000000267805 */ /* 0x000fe2000001ff00 */
[----:B------:R1:W-:Y:S01]  /*1270*/  STL [R1+0x410], RZ ;  /* 0x000410ff01007387 */ /* 0x0003e20000100800 */
[----:B------:R-:W-:-:S02]  /*1280*/  CS2R R40, SRZ ;  /* 0x0000000000287805 */ /* 0x000fc4000001ff00 */
        /* <DEDUP_REMOVED lines=47> */
[----:B------:R-:W-:Y:S01]  /*1580*/  CS2R R112, SRZ ;  /* 0x0000000000707805 */ /* 0x000fe2000001ff00 */
[----:B------:R-:W-:-:S02]  /*1590*/  IMAD.MOV.U32 R114, RZ, RZ, RZ ;  /* 0x000000ffff727224 */ /* 0x000fc400078e00ff */
[----:B------:R1:W-:Y:S04]  /*15a0*/  STL [R1+0x444], RZ ;  /* 0x000444ff01007387 */ /* 0x0003e80000100800 */
        /* <DEDUP_REMOVED lines=238> */
[----:B------:R1:W-:Y:S04]  /*2490*/  STL [R1], RZ ;  /* 0x000000ff01007387 */ /* 0x0003e80000100800 */
        /* <DEDUP_REMOVED lines=126> */
[----:B------:R1:W-:Y:S01]  /*2c80*/  STL [R1+0x1fc], RZ ;  /* 0x0001fcff01007387 */ /* 0x0003e20000100800 */
[----:B------:R-:W-:Y:S05]  /*2c90*/  @P0 BRA `(.L_x_45) ;  /* 0x0000000000280947 */ /* 0x000fea0003800000 */
[----:B--2-4-:R-:W2:Y:S01]  /*2ca0*/  S2R R2, SR_LANEID ;  /* 0x0000000000027919 */ /* 0x014ea20000000000 */
[----:B------:R-:W-:Y:S05]  /*2cb0*/  WARPSYNC.ALL ;  /* 0x0000000000007948 */ /* 0x000fea0003800000 */
[----:B--2---:R-:W-:-:S05]  /*2cc0*/  IMAD.SHL.U32 R2, R2, 0x4, RZ ;  /* 0x0000000402027824 */ /* 0x004fca00078e00ff */
[----:B-1-3--:R1:W2:Y:S02]  /*2cd0*/  LDS R0, [R2+UR24] ;  /* 0x0000001802007984 */ /* 0x00a2a40008000800 */
[----:B-1----:R-:W-:-:S05]  /*2ce0*/  IADD3 R2, P3, R2, UR30, RZ ;  /* 0x0000001e02027c10 */ /* 0x002fca000ff7e0ff */
[----:B------:R-:W-:-:S05]  /*2cf0*/  IMAD.X R3, RZ, RZ, UR31, P3 ;  /* 0x0000001fff037e24 */ /* 0x000fca00098e06ff */
[----:B--2---:R1:W5:Y:S01]  /*2d00*/  ATOMG.E.EXCH.STRONG.GPU PT, RZ, [R2], R0 ;  /* 0x0000000002ff73a8 */ /* 0x00436200041ee100 */
[----:B------:R-:W-:-:S04]  /*2d10*/  DEPBAR {5,4,3,2,1,0} ;  /* 0x0000003f0000791a */ /* 0x000fc80000000000 */
[----:B------:R1:W-:Y:S01]  /*2d20*/  UTMACCTL.IV [UR30] ;  /* 0x000000001e0079b9 */ /* 0x0003e20008000000 */
[----:B------:R-:W-:Y:S01]  /*2d30*/  NOP ;  /* 0x0000000000007918 */ /* 0x000fe20000000000 */
.L_x_45:
[----:B------:R-:W-:Y:S05]  /*2d40*/  @P0 BRA `(.L_x_46) ;  /* 0x00000000000c0947 */ /* 0x000fea0003800000 */
[----:B------:R0:W-:Y:S01]  /*2d50*/  UTMACMDFLUSH ;  /* 0x00000000000079b7 */ /* 0x0001e20000000000 */
[----:B------:R-:W-:Y:S05]  /*2d60*/  @P0 BRA `(.L_x_46) ;  /* 0x0000000000040947 */ /* 0x000fea0003800000 */
[----:B------:R-:W-:-:S04]  /*2d70*/  DEPBAR.LE SB0, 0x0 ;  /* 0x000080000000791a */ /* 0x000fc80000000000 */
.L_x_46:
[----:B------:R-:W-:Y:S05]  /*2d80*/  WARPSYNC.ALL ;  /* 0x0000000000007948 */ /* 0x000fea0003800000 */
[----:B-----5:R-:W-:Y:S01]  /*2d90*/  BAR.SYNC.DEFER_BLOCKING 0x0 ;  /* 0x0000000000007b1d */ /* 0x020fe20000010000 */
[----:B------:R-:W-:Y:S01]  /*2da0*/  USHF.L.U32 UR15, UR25, 0x8, URZ ;  /* 0x00000008190f7899 */ /* 0x000fe2000800063f */
[----:B------:R-:W-:Y:S01]  /*2db0*/  IMAD.MOV.U32 R115, RZ, RZ, RZ ;  /* 0x000000ffff737224 */ /* 0x000fe200078e00ff */
[----:B------:R-:W-:Y:S01]  /*2dc0*/  USHF.L.U32 UR11, UR36, 0x8, URZ ;  /* 0x00000008240b7899 */ /* 0x000fe2000800063f */
[----:B------:R-:W-:Y:S02]  /*2dd0*/  CS2R R116, SRZ ;  /* 0x0000000000747805 */ /* 0x000fe4000001ff00 */
[----:B------:R-:W-:Y:S01]  /*2de0*/  CS2R R118, SRZ ;  /* 0x0000000000767805 */ /* 0x000fe2000001ff00 */
[----:B------:R-:W-:Y:S01]  /*2df0*/  VOTEU.ALL UP3, P2 ;  /* 0x00000000003f7886 */ /* 0x000fe20001060000 */
[----:B------:R-:W-:Y:S01]  /*2e00*/  UMOV UR6, 0x1 ;  /* 0x0000000100067882 */ /* 0x000fe20000000000 */
[----:B------:R-:W-:Y:S01]  /*2e10*/  VOTEU.ALL UP2, P2 ;  /* 0x00000000003f7886 */ /* 0x000fe20001040000 */
[----:B------:R-:W-:Y:S01]  /*2e20*/  VOTEU.ALL UP1, P2 ;  /* 0x00000000003f7886 */ /* 0x000fe20001020000 */
[----:B------:R-:W-:Y:S01]  /*2e30*/  VOTEU.ALL UP0, P2 ;  /* 0x00000000003f7886 */ /* 0x000fe20001000000 */
[----:B------:R-:W-:-:S04]  /*2e40*/  @!UP3 UIADD3 UR8, -UR6, 0x100000, URZ ;  /* 0x001000000608b890 */ /* 0x000fc8000fffe13f */
[----:B------:R-:W-:Y:S02]  /*2e50*/  @!UP3 USHF.L.U32 UR9, UR8, 0xb, URZ ;  /* 0x0000000b0809b899 */ /* 0x000fe4000800063f */
[----:B------:R-:W-:Y:S01]  /*2e60*/  @!UP3 USHF.L.U32 UR8, UR8, 0x1, URZ ;  /* 0x000000010808b899 */ /* 0x000fe2000800063f */
[----:B------:R-:W-:Y:S01]  /*2e70*/  CS2R R120, SRZ ;  /* 0x0000000000787805 */ /* 0x000fe2000001ff00 */
        /* <DEDUP_REMOVED lines=12> */
[----:B------:R-:W-:Y:S01]  /*2f40*/  VOTEU.ALL UP3, P2 ;  /* 0x00000000003f7886 */ /* 0x000fe20001060000 */
[----:B------:R-:W-:Y:S02]  /*2f50*/  CS2R R128, SRZ ;  /* 0x0000000000807805 */ /* 0x000fe4000001ff00 */
[----:B------:R-:W-:Y:S02]  /*2f60*/  CS2R R130, SRZ ;  /* 0x0000000000827805 */ /* 0x000fe4000001ff00 */
[----:B------:R-:W-:Y:S02]  /*2f70*/  CS2R R132, SRZ ;  /* 0x0000000000847805 */ /* 0x000fe4000001ff00 */
[----:B------:R-:W-:Y:S01]  /*2f80*/  CS2R R134, SRZ ;  /* 0x0000000000867805 */ /* 0x000fe2000001ff00 */
[----:B------:R-:W2:Y:S02]  /*2f90*/  FENCE.VIEW.ASYNC.S ;  /* 0x00000000000073c6 */ /* 0x000ea40000000000 */
[----:B--2---:R2:W3:Y:S02]  /*2fa0*/  @!UP2 SYNCS.EXCH.64 URZ, [UR24+0x20000], UR8 ;  /* 0x02000008183fa5b2 */ /* 0x0044e40008000100 */
[----:B---3--:R-:W-:Y:S01]  /*2fb0*/  BAR.SYNC.DEFER_BLOCKING 0x0 ;  /* 0x0000000000007b1d */ /* 0x008fe20000010000 */
[----:B------:R-:W-:-:S02]  /*2fc0*/  CS2R R136, SRZ ;  /* 0x0000000000887805 */ /* 0x000fc4000001ff00 */
[----:B------:R-:W-:Y:S02]  /*2fd0*/  CS2R R138, SRZ ;  /* 0x00000000008a7805 */ /* 0x000fe4000001ff00 */
[----:B------:R-:W-:Y:S02]  /*2fe0*/  CS2R R140, SRZ ;  /* 0x00000000008c7805 */ /* 0x000fe4000001ff00 */
[----:B------:R-:W-:Y:S02]  /*2ff0*/  CS2R R142, SRZ ;  /* 0x00000000008e7805 */ /* 0x000fe4000001ff00 */
[----:B------:R-:W-:Y:S02]  /*3000*/  CS2R R144, SRZ ;  /* 0x0000000000907805 */ /* 0x000fe4000001ff00 */
[----:B------:R-:W-:Y:S02]  /*3010*/  CS2R R146, SRZ ;  /* 0x0000000000927805 */ /* 0x000fe4000001ff00 */
[----:B------:R-:W-:-:S02]  /*3020*/  CS2R R148, SRZ ;  /* 0x0000000000947805 */ /* 0x000fc4000001ff00 */
[----:B------:R-:W-:Y:S01]  /*3030*/  CS2R R150, SRZ ;  /* 0x0000000000967805 */ /* 0x000fe2000001ff00 */
[----:B------:R2:W3:Y:S02]  /*3040*/  @!UP1 SYNCS.EXCH.64 URZ, [UR24+0x20008], UR12 ;  /* 0x0200080c183f95b2 */ /* 0x0004e40008000100 */
[----:B---3--:R-:W-:Y:S06]  /*3050*/  BAR.SYNC.DEFER_BLOCKING 0x0 ;  /* 0x0000000000007b1d */ /* 0x008fec0000010000 */
[----:B------:R2:W3:Y:S02]  /*3060*/  @!UP0 SYNCS.EXCH.64 URZ, [UR24+0x20010], UR16 ;  /* 0x02001010183f85b2 */ /* 0x0004e40008000100 */
[----:B---3--:R-:W-:Y:S06]  /*3070*/  BAR.SYNC.DEFER_BLOCKING 0x0 ;  /* 0x0000000000007b1d */ /* 0x008fec0000010000 */
[----:B------:R2:W3:Y:S02]  /*3080*/  @!UP3 SYNCS.EXCH.64 URZ, [UR24+0x20018], UR6 ;  /* 0x02001806183fb5b2 */ /* 0x0004e40008000100 */
[----:B--2---:R-:W-:Y:S05]  /*3090*/  @!P1 BRA `(.L_x_47) ;  /* 0x0000004800f09947 */ /* 0x004fea0003800000 */
[----:B------:R2:W-:Y:S01]  /*30a0*/  STL [R1+0x400], RZ ;  /* 0x000400ff01007387 */ /* 0x0005e20000100800 */
[----:B------:R-:W-:Y:S02]  /*30b0*/  CS2R R24, SRZ ;  /* 0x0000000000187805 */ /* 0x000fe4000001ff00 */
        /* <DEDUP_REMOVED lines=83> */
[----:B------:R-:W-:Y:S01]  /*35f0*/  CS2R R150, SRZ ;  /* 0x0000000000967805 */ /* 0x000fe2000001ff00 */
[----:B------:R-:W-:Y:S01]  /*3600*/  UMOV UR5, URZ ;  /* 0x0000003f00057c82 */ /* 0x000fe20008000000 */
[----:B------:R-:W-:Y:S01]  /*3610*/  UMOV UR10, URZ ;  /* 0x0000003f000a7c82 */ /* 0x000fe20008000000 */
        /* <DEDUP_REMOVED lines=361> */
[----:B------:R2:W-:Y:S02]  /*4cb0*/  STL [R1+0x1fc], RZ ;  /* 0x0001fcff01007387 */ /* 0x0005e40000100800 */
.L_x_49:
[----:B---3--:R-:W-:Y:S01]  /*4cc0*/  BAR.SYNC.DEFER_BLOCKING 0x0 ;  /* 0x0000000000007b1d */ /* 0x008fe20000010000 */
[----:B------:R-:W-:Y:S01]  /*4cd0*/  ULEA UR19, UR5, UR24, 0x3 ;  /* 0x0000001805137291 */ /* 0x000fe2000f8e183f */
[----:B-1----:R-:W-:Y:S01]  /*4ce0*/  @!P2 IMAD.MOV.U32 R0, RZ, RZ, 0x8000 ;  /* 0x00008000ff00a424 */ /* 0x002fe200078e00ff */
[----:B------:R-:W-:Y:S01]  /*4cf0*/  ELECT P0, URZ, PT ;  /* 0x00000000003f782f */ /* 0x000fe20003800000 */
[----:B------:R-:W-:-:S03]  /*4d00*/  ULEA UR8, UR5, UR24, 0xe ;  /* 0x0000001805087291 */ /* 0x000fc6000f8e703f */
[----:B------:R-:W-:Y:S02]  /*4d10*/  ISETP.LT.U32.AND P0, PT, R4, 0x20, P0 ;  /* 0x000000200400780c */ /* 0x000fe40000701070 */
[----:B------:R-:W-:Y:S01]  /*4d20*/  ELECT P1, URZ, PT ;  /* 0x00000000003f782f */ /* 0x000fe20003820000 */
[----:B------:R-:W-:-:S03]  /*4d30*/  UIADD3 UR12, UR8, 0x10000, URZ ;  /* 0x00010000080c7890 */ /* 0x000fc6000fffe03f */
[----:B------:R-:W-:Y:S01]  /*4d40*/  ISETP.LT.U32.AND P1, PT, R4, 0x20, P1 ;  /* 0x000000200400780c */ /* 0x000fe20000f21070 */
[----:B------:R-:W-:Y:S01]  /*4d50*/  UMOV UR14, UR10 ;  /* 0x0000000a000e7c82 */ /* 0x000fe20008000000 */
[----:B------:R-:W-:Y:S02]  /*4d60*/  USHF.R.U32.HI UR20, URZ, 0x4, UR8 ;  /* 0x000000043f147899 */ /* 0x000fe40008011608 */
[----:B------:R-:W-:Y:S02]  /*4d70*/  USHF.R.U32.HI UR18, URZ, 0x4, UR12 ;  /* 0x000000043f127899 */ /* 0x000fe4000801160c */
[----:B------:R-:W-:Y:S01]  /*4d80*/  USGXT.U32 UR20, UR20, 0xe ;  /* 0x0000000e1414789a */ /* 0x000fe20008000000 */
[----:B------:R-:W-:Y:S01]  /*4d90*/  VOTEU.ANY UP0, P0 ;  /* 0x00000000003f7886 */ /* 0x000fe20000000100 */
[----:B------:R-:W-:Y:S01]  /*4da0*/  VOTEU.ANY UP2, P0 ;  /* 0x00000000003f7886 */ /* 0x000fe20000040100 */
[----:B------:R-:W-:Y:S01]  /*4db0*/  USGXT.U32 UR18, UR18, 0xe ;  /* 0x0000000e1212789a */ /* 0x000fe20008000000 */
[----:B------:R1:W-:Y:S01]  /*4dc0*/  @!P2 SYNCS.ARRIVE.TRANS64 RZ, [UR19+0x20000], R0 ;  /* 0x02000000ffffa9a7 */ /* 0x0003e20008000013 */
[----:B------:R3:W-:Y:S06]  /*4dd0*/  MEMBAR.ALL.CTA ;  /* 0x0000000000007992 */ /* 0x0007ec0000008000 */
[----:B---3--:R-:W3:Y:S01]  /*4de0*/  FENCE.VIEW.ASYNC.S ;  /* 0x00000000000073c6 */ /* 0x008ee20000000000 */
[----:B------:R-:W-:Y:S01]  /*4df0*/  @UP0 UIADD3 UR9, UR19, 0x20000, URZ ;  /* 0x0002000013090890 */ /* 0x000fe2000fffe03f */
[----:B------:R-:W-:Y:S01]  /*4e00*/  @UP0 UMOV UR6, UR26 ;  /* 0x0000001a00060c82 */ /* 0x000fe20008000000 */
[----:B------:R-:W-:Y:S01]  /*4e10*/  @UP0 UMOV UR7, UR27 ;  /* 0x0000001b00070c82 */ /* 0x000fe20008000000 */
[----:B---3--:R-:W-:Y:S01]  /*4e20*/  VOTEU.ANY UP1, P1 ;  /* 0x00000000003f7886 */ /* 0x008fe20000820100 */
[----:B------:R-:W-:Y:S01]  /*4e30*/  VOTEU.ANY UP3, P1 ;  /* 0x00000000003f7886 */ /* 0x000fe20000860100 */
[----:B-1----:R-:W-:-:S03]  /*4e40*/  IMAD.U32 R0, RZ, RZ, UR4 ;  /* 0x00000004ff007e24 */ /* 0x002fc6000f8e00ff */
[----:B------:R-:W-:Y:S01]  /*4e50*/  @UP1 UIADD3 UR13, UR19, 0x20000, URZ ;  /* 0x00020000130d1890 */ /* 0x000fe2000fffe03f */
[----:B------:R-:W-:Y:S01]  /*4e60*/  @UP1 UMOV UR16, UR28 ;  /* 0x0000001c00101c82 */ /* 0x000fe20008000000 */
[----:B------:R-:W-:Y:S01]  /*4e70*/  @UP1 UMOV UR17, UR29 ;  /* 0x0000001d00111c82 */ /* 0x000fe20008000000 */
[----:B------:R-:W-:Y:S01]  /*4e80*/  SHF.L.U32 R0, R0, 0x1f, RZ ;  /* 0x0000001f00007819 */ /* 0x000fe200000006ff */
[----:B------:R-:W-:Y:S06]  /*4e90*/  BAR.SYNC.DEFER_BLOCKING 0x0 ;  /* 0x0000000000007b1d */ /* 0x000fec0000010000 */
[----:B------:R1:W-:Y:S02]  /*4ea0*/  @UP2 UTMALDG.2D [UR8], [UR6] ;  /* 0x00000008060025b4 */ /* 0x0003e40008008000 */
[----:B------:R-:W-:Y:S06]  /*4eb0*/  BAR.SYNC.DEFER_BLOCKING 0x0 ;  /* 0x0000000000007b1d */ /* 0x000fec0000010000 */
[----:B------:R1:W-:Y:S02]  /*4ec0*/  @UP3 UTMALDG.2D [UR12], [UR16] ;  /* 0x0000000c100035b4 */ /* 0x0003e40008008000 */
[----:B------:R-:W-:Y:S06]  /*4ed0*/  BAR.SYNC.DEFER_BLOCKING 0x0 ;  /* 0x0000000000007b1d */ /* 0x000fec0000010000 */
[----:B------:R-:W3:Y:S02]  /*4ee0*/  SYNCS.PHASECHK.TRANS64.TRYWAIT P0, [UR19+0x20000], R0 ;  /* 0x02000000ff0075a7 */ /* 0x000ee40008000153 */
[----:B-1-3--:R-:W-:Y:S05]  /*4ef0*/  @!P0 BRA `(.L_x_48) ;  /* 0x0000007000008947 */ /* 0x00afea0003800000 */
.L_x_50:
[----:B------:R-:W-:Y:S01]  /*4f00*/  STL.64 [R1+0x6c8], R150 ;  /* 0x0006c89601007387 */ /* 0x000fe20000100a00 */
[----:B------:R-:W-:Y:S01]  /*4f10*/  UMOV UR16, UR20 ;  /* 0x0000001400107c82 */ /* 0x000fe20008000000 */
[----:B------:R-:W-:Y:S01]  /*4f20*/  UMOV UR17, 0x80000020 ;  /* 0x8000002000117882 */ /* 0x000fe20000000000 */
[----:B------:R-:W-:Y:S01]  /*4f30*/  UMOV UR19, 0x80000020 ;  /* 0x8000002000137882 */ /* 0x000fe20000000000 */
[----:B------:R-:W-:Y:S01]  /*4f40*/  STL.64 [R1+0x6c0], R148 ;  /* 0x0006c09401007387 */ /* 0x000fe20000100a00 */
[----:B------:R-:W-:Y:S01]  /*4f50*/  UMOV UR8, URZ ;  /* 0x0000003f00087c82 */ /* 0x000fe20008000000 */
[----:B------:R-:W-:Y:S01]  /*4f60*/  UMOV UR22, 0xfffffffe ;  /* 0xfffffffe00167882 */ /* 0x000fe20000000000 */
[----:B------:R-:W-:Y:S01]  /*4f70*/  UMOV UR23, 0x7fffffdf ;  /* 0x7fffffdf00177882 */ /* 0x000fe20000000000 */
[----:B------:R-:W-:Y:S01]  /*4f80*/  STL.64 [R1+0x6b8], R146 ;  /* 0x0006b89201007387 */ /* 0x000fe20000100a00 */
[----:B------:R-:W-:Y:S01]  /*4f90*/  UMOV UR6, UR18 ;  /* 0x0000001200067c82 */ /* 0x000fe20008000000 */
[----:B------:R-:W-:Y:S01]  /*4fa0*/  UMOV UR7, URZ ;  /* 0x0000003f00077c82 */ /* 0x000fe20008000000 */
[----:B------:R-:W1:Y:S01]  /*4fb0*/  LDC R0, c[0x0][0x230] ;  /* 0x00008c00ff007b82 */ /* 0x000e620000000800 */
[----:B------:R-:W-:Y:S04]  /*4fc0*/  STL.64 [R1+0x6b0], R144 ;  /* 0x0006b09001007387 */ /* 0x000fe80000100a00 */
        /* <DEDUP_REMOVED lines=9> */
[----:B------:R3:W-:Y:S04]  /*5060*/  STL.64 [R1+0x660], R124 ;  /* 0x0006607c01007387 */ /* 0x0007e80000100a00 */
[----:B---3--:R-:W3:Y:S04]  /*5070*/  LDL.LU.64 R124, [R1] ;  /* 0x00000000017c7983 */ /* 0x008ee80000300a00 */
[----:B------:R-:W5:Y:S04]  /*5080*/  LDL.LU.64 R126, [R1+0x8] ;  /* 0x00000800017e7983 */ /* 0x000f680000300a00 */
[----:B------:R-:W2:Y:S04]  /*5090*/  LDL.LU.64 R128, [R1+0x10] ;  /* 0x0000100001807983 */ /* 0x000ea80000300a00 */
[----:B------:R-:W4:Y:S04]  /*50a0*/  LDL.LU.64 R130, [R1+0x18] ;  /* 0x0000180001827983 */ /* 0x000f280000300a00 */
[----:B------:R-:W3:Y:S04]  /*50b0*/  LDL.LU.64 R132, [R1+0x20] ;  /* 0x0000200001847983 */ /* 0x000ee80000300a00 */
        /* <DEDUP_REMOVED lines=9> */
[----:B-----5:R-:W-:Y:S04]  /*5150*/  STL.64 [R1+0x8c8], R150 ;  /* 0x0008c89601007387 */ /* 0x020fe80000100a00 */
[----:B---3--:R-:W-:Y:S04]  /*5160*/  STL.64 [R1+0x8c0], R148 ;  /* 0x0008c09401007387 */ /* 0x008fe80000100a00 */
[----:B----4-:R-:W-:Y:S04]  /*5170*/  STL.64 [R1+0x8b8], R146 ;  /* 0x0008b89201007387 */ /* 0x010fe80000100a00 */
[----:B--2---:R-:W-:Y:S04]  /*5180*/  STL.64 [R1+0x8b0], R144 ;  /* 0x0008b09001007387 */ /* 0x004fe80000100a00 */
        /* <DEDUP_REMOVED lines=60> */
[----:B--2---:R-:W2:Y:S04]  /*5550*/  LDL.LU.64 R24, [R1+0x200] ;  /* 0x0002000001187983 */ /* 0x004ea80000300a00 */
[----:B------:R-:W3:Y:S04]  /*5560*/  LDL.LU.64 R26, [R1+0x208] ;  /* 0x00020800011a7983 */ /* 0x000ee80000300a00 */
[----:B------:R-:W4:Y:S04]  /*5570*/  LDL.LU.64 R28, [R1+0x210] ;  /* 0x00021000011c7983 */ /* 0x000f280000300a00 */
[----:B------:R-:W5:Y:S04]  /*5580*/  LDL.LU.64 R30, [R1+0x218] ;  /* 0x00021800011e7983 */ /* 0x000f680000300a00 */
[----:B------:R-:W2:Y:S04]  /*5590*/  LDL.LU.64 R32, [R1+0x220] ;  /* 0x0002200001207983 */ /* 0x000ea80000300a00 */
        /* <DEDUP_REMOVED lines=59> */
[----:B-----5:R-:W-:Y:S04]  /*5950*/  STL.64 [R1+0xac8], R150 ;  /* 0x000ac89601007387 */ /* 0x020fe80000100a00 */
[----:B----4-:R-:W-:Y:S04]  /*5960*/  STL.64 [R1+0xac0], R148 ;  /* 0x000ac09401007387 */ /* 0x010fe80000100a00 */
[----:B---3--:R-:W-:Y:S04]  /*5970*/  STL.64 [R1+0xab8], R146 ;  /* 0x000ab89201007387 */ /* 0x008fe80000100a00 */
        /* <DEDUP_REMOVED lines=62> */
[----:B------:R-:W2:Y:S04]  /*5d60*/  LDL.LU.64 R26, [R1+0x408] ;  /* 0x00040800011a7983 */ /* 0x000ea80000300a00 */
        /* <DEDUP_REMOVED lines=61> */
[----:B------:R-:W2:Y:S01]  /*6140*/  LDL.LU.64 R150, [R1+0x5f8] ;  /* 0x0005f80001967983 */ /* 0x000ea20000300a00 */
[----:B------:R-:W-:-:S02]  /*6150*/  UIADD3 UR20, UP0, UR20, 0x2, URZ ;  /* 0x0000000214147890 */ /* 0x000fc4000ff1e03f */
[----:B------:R-:W-:Y:S01]  /*6160*/  UIADD3.64 UR22, UR6, -UR22, URZ ;  /* 0x8000001606167297 */ /* 0x000fe2000fffe03f */
[----:B------:R-:W3:Y:S01]  /*6170*/  LDL.LU.64 R152, [R1+0x70] ;  /* 0x0000700001987983 */ /* 0x000ee20000300a00 */
[----:B------:R-:W-:-:S03]  /*6180*/  UIADD3.X UR21, UR8, -0x7fffffe0, URZ, UP0, !UPT ;  /* 0x8000002008157890 */ /* 0x000fc600087fe43f */
[----:B------:R-:W3:Y:S04]  /*6190*/  LDL.LU.64 R154, [R1+0x78] ;  /* 0x00007800019a7983 */ /* 0x000ee80000300a00 */
        /* <DEDUP_REMOVED lines=47> */
[----:B------:R-:W3:Y:S01]  /*6490*/  LDL.LU.64 R250, [R1+0x1f8] ;  /* 0x0001f80001fa7983 */ /* 0x000ee20000300a00 */
[----:B--2---:R-:W-:-:S06]  /*64a0*/  WARPGROUP.ARRIVE ;  /* 0x00000000000079c5 */ /* 0x004fcc0000000000 */
[----:B------:R-:W-:Y:S03]  /*64b0*/  HGMMA.64x256x16.F32 R24, gdesc[UR16], R24, gsb0 ;  /* 0x03e00000101879f0 */ /* 0x000fe60008000818 */
[----:B------:R-:W-:Y:S02]  /*64c0*/  WARPGROUP.DEPBAR.LE gsb0, 0x0 ;  /* 0x00008000000079c5 */ /* 0x000fe40000010000 */
[----:B------:R-:W-:-:S15]  /*64d0*/  WARPGROUP.ARRIVE ;  /* 0x00000000000079c5 */ /* 0x000fde0000000000 */
[----:B------:R-:W-:-:S08]  /*64e0*/  NOP ;  /* 0x0000000000007918 */ /* 0x000fd00000000000 */
[----:B------:R-:W-:Y:S03]  /*64f0*/  HGMMA.64x256x16.F32 R24, gdesc[UR20], R24, gsb0 ;  /* 0x03e00000141879f0 */ /* 0x000fe60008000818 */
[----:B------:R-:W-:Y:S02]  /*6500*/  WARPGROUP.DEPBAR.LE gsb0, 0x0 ;  /* 0x00008000000079c5 */ /* 0x000fe40000010000 */
        /* <DEDUP_REMOVED lines=128> */
[----:B------:R-:W-:-:S02]  /*6d10*/  UIADD3.64 UR16, UR20, 0xfe, URZ ;  /* 0x000000fe14107897 */ /* 0x000fc4000fffe03f */
[----:B------:R-:W-:Y:S01]  /*6d20*/  UIADD3.64 UR32, UR20, 0x100, URZ ;  /* 0x0000010014207897 */ /* 0x000fe2000fffe03f */
[----:B------:R-:W-:Y:S01]  /*6d30*/  UMOV UR34, UR22 ;  /* 0x0000001600227c82 */ /* 0x000fe20008000000 */
[----:B------:R-:W-:Y:S01]  /*6d40*/  UMOV UR35, UR23 ;  /* 0x0000001700237c82 */ /* 0x000fe20008000000 */
        /* <DEDUP_REMOVED lines=71> */
[----:B--2---:R-:W3:Y:S04]  /*71c0*/  LDL.LU.64 R150, [R1+0x8c8] ;  /* 0x0008c80001967983 */ /* 0x004ee80000300a00 */
        /* <DEDUP_REMOVED lines=13> */
[----:B------:R-:W-:-:S02]  /*72a0*/  UIADD3.64 UR16, UR20, 0x1fe, URZ ;  /* 0x000001fe14107897 */ /* 0x000fc4000fffe03f */
[----:B------:R-:W-:Y:S01]  /*72b0*/  UIADD3.64 UR32, UR20, 0x200, URZ ;  /* 0x0000020014207897 */ /* 0x000fe2000fffe03f */
[----:B------:R-:W2:Y:S01]  /*72c0*/  LDL.LU.64 R122, [R1+0x858] ;  /* 0x00085800017a7983 */ /* 0x000ea20000300a00 */
[----:B------:R-:W-:Y:S01]  /*72d0*/  UMOV UR34, UR22 ;  /* 0x0000001600227c82 */ /* 0x000fe20008000000 */
[----:B------:R-:W-:Y:S02]  /*72e0*/  UMOV UR35, UR23 ;  /* 0x0000001700237c82 */ /* 0x000fe40008000000 */
        /* <DEDUP_REMOVED lines=49> */
[----:B---3--:R-:W-:-:S06]  /*7600*/  WARPGROUP.ARRIVE ;  /* 0x00000000000079c5 */ /* 0x008fcc0000000000 */
[----:B------:R-:W-:Y:S03]  /*7610*/  HGMMA.64x256x16.F32 R124, gdesc[UR16], R124, gsb0 ;  /* 0x03e00000107c79f0 */ /* 0x000fe6000800087c */
[----:B------:R-:W-:Y:S02]  /*7620*/  WARPGROUP.DEPBAR.LE gsb0, 0x0 ;  /* 0x00008000000079c5 */ /* 0x000fe40000010000 */
[----:B------:R-:W-:-:S15]  /*7630*/  WARPGROUP.ARRIVE ;  /* 0x00000000000079c5 */ /* 0x000fde0000000000 */
[----:B------:R-:W-:-:S08]  /*7640*/  NOP ;  /* 0x0000000000007918 */ /* 0x000fd00000000000 */
[----:B------:R-:W-:Y:S03]  /*7650*/  HGMMA.64x256x16.F32 R124, gdesc[UR32], R124, gsb0 ;  /* 0x03e00000207c79f0 */ /* 0x000fe6000800087c */
[----:B------:R-:W-:Y:S02]  /*7660*/  WARPGROUP.DEPBAR.LE gsb0, 0x0 ;  /* 0x00008000000079c5 */ /* 0x000fe40000010000 */
[----:B------:R-:W-:Y:S04]  /*7670*/  STL.64 [R1], R124 ;  /* 0x0000007c01007387 */ /* 0x000fe80000100a00 */
        /* <DEDUP_REMOVED lines=63> */
[----:B---3--:R-:W2:Y:S04]  /*7a70*/  LDL.LU.64 R150, [R1+0x6c8] ;  /* 0x0006c80001967983 */ /* 0x008ea80000300a00 */
        /* <DEDUP_REMOVED lines=14> */
[----:B------:R-:W-:Y:S02]  /*7b60*/  UIADD3.64 UR20, UR20, 0x300, URZ ;  /* 0x0000030014147897 */ /* 0x000fe4000fffe03f */
[----:B------:R-:W-:Y:S02]  /*7b70*/  UIADD3 UR10, UR10, 0x20, URZ ;  /* 0x000000200a0a7890 */ /* 0x000fe4000fffe03f */
[----:B------:R-:W-:-:S04]  /*7b80*/  UIADD3 UR5, UR5, 0x1, URZ ;  /* 0x0000000105057890 */ /* 0x000fc8000fffe03f */
[----:B-1----:R-:W-:Y:S01]  /*7b90*/  ISETP.LE.AND P0, PT, R0, UR10, PT ;  /* 0x0000000a00007c0c */ /* 0x002fe2000bf03270 */
[----:B------:R-:W-:-:S04]  /*7ba0*/  UISETP.NE.U32.AND UP0, UPT, UR5, 0x4, UPT ;  /* 0x000000040500788c */ /* 0x000fc8000bf05070 */
[----:B------:R-:W-:Y:S02]  /*7bb0*/  USEL UR6, URZ, 0x1, UP0 ;  /* 0x000000013f067887 */ /* 0x000fe40008000000 */
[----:B------:R-:W-:Y:S02]  /*7bc0*/  USEL UR5, UR5, URZ, UP0 ;  /* 0x0000003f05057287 */ /* 0x000fe40008000000 */
[----:B------:R-:W-:Y:S01]  /*7bd0*/  ULOP3.LUT UR4, UR4, UR6, URZ, 0x3c, !UPT ;  /* 0x0000000604047292 */ /* 0x000fe2000f8e3c3f */
[----:B--2---:R-:W-:-:S06]  /*7be0*/  WARPGROUP.ARRIVE ;  /* 0x00000000000079c5 */ /* 0x004fcc0000000000 */
[----:B------:R-:W-:Y:S03]  /*7bf0*/  HGMMA.64x256x16.F32 R24, gdesc[UR16], R24, gsb0 ;  /* 0x03e00000101879f0 */ /* 0x000fe60008000818 */
[----:B------:R-:W-:Y:S02]  /*7c00*/  WARPGROUP.DEPBAR.LE gsb0, 0x0 ;  /* 0x00008000000079c5 */ /* 0x000fe40000010000 */
[----:B------:R-:W-:-:S15]  /*7c10*/  WARPGROUP.ARRIVE ;  /* 0x00000000000079c5 */ /* 0x000fde0000000000 */
[----:B------:R-:W-:-:S08]  /*7c20*/  NOP ;  /* 0x0000000000007918 */ /* 0x000fd00000000000 */
[----:B------:R-:W-:Y:S03]  /*7c30*/  HGMMA.64x256x16.F32 R24, gdesc[UR20], R24, gsb0 ;  /* 0x03e00000141879f0 */ /* 0x000fe60008000818 */
[----:B------:R-:W-:Y:S02]  /*7c40*/  WARPGROUP.DEPBAR.LE gsb0, 0x0 ;  /* 0x00008000000079c5 */ /* 0x000fe40000010000 */
[----:B----4-:R-:W-:Y:S05]  /*7c50*/  @!P0 BRA `(.L_x_49) ;  /* 0xffffffd000188947 */ /* 0x010fea000383ffff */
.L_x_47:
[----:B------:R-:W2:Y:S04]  /*7c60*/  LDL.LU R157, [R1+0x41c] ;  /* 0x00041c00019d7983 */ /* 0x000ea80000300800 */
[----:B-1----:R-:W5:Y:S04]  /*7c70*/  LDL.LU R3, [R1+0x418] ;  /* 0x0004180001037983 */ /* 0x002f680000300800 */
[----:B------:R-:W3:Y:S04]  /*7c80*/  LDL.LU R156, [R1+0x44c] ;  /* 0x00044c00019c7983 */ /* 0x000ee80000300800 */
[----:B------:R-:W5:Y:S04]  /*7c90*/  LDL.LU R155, [R1+0x448] ;  /* 0x00044800019b7983 */ /* 0x000f680000300800 */
        /* <DEDUP_REMOVED lines=22> */
[----:B----4-:R-:W4:Y:S04]  /*7e00*/  LDL.LU R2, [R1+0x5cc] ;  /* 0x0005cc0001027983 */ /* 0x010f280000300800 */
[----:B------:R-:W4:Y:S04]  /*7e10*/  LDL.LU R0, [R1+0x5c8] ;  /* 0x0005c80001007983 */ /* 0x000f280000300800 */
[----:B------:R-:W2:Y:S04]  /*7e20*/  LDL.LU R159, [R1+0x404] ;  /* 0x00040400019f7983 */ /* 0x000ea80000300800 */
[----:B------:R-:W2:Y:S04]  /*7e30*/  LDL.LU R158, [R1+0x400] ;  /* 0x00040000019e7983 */ /* 0x000ea80000300800 */
[----:B------:R-:W-:Y:S04]  /*7e40*/  STL [R1+0x7dc], R56 ;  /* 0x0007dc3801007387 */ /* 0x000fe80000100800 */
        /* <DEDUP_REMOVED lines=73> */
[----:B------:R-:W-:Y:S01]  /*82e0*/  STL [R1+0x6b4], R130 ;  /* 0x0006b48201007387 */ /* 0x000fe20000100800 */
[----:B--2---:R-:W-:-:S03]  /*82f0*/  F2FP.F16.F32.PACK_AB R4, R159, R158 ;  /* 0x0000009e9f04723e */ /* 0x004fc600000000ff */
        /* <DEDUP_REMOVED lines=21> */
[----:B------:R1:W-:Y:S04]  /*8450*/  STL [R1+0x650], R4 ;  /* 0x0006500401007387 */ /* 0x0003e80000100800 */
[----:B------:R-:W2:Y:S04]  /*8460*/  LDL.LU R201, [R1+0x40c] ;  /* 0x00040c0001c97983 */ /* 0x000ea80000300800 */
[----:B------:R-:W2:Y:S04]  /*8470*/  LDL.LU R200, [R1+0x408] ;  /* 0x0004080001c87983 */ /* 0x000ea80000300800 */
[----:B------:R-:W4:Y:S04]  /*8480*/  LDL.LU R199, [R1+0x414] ;  /* 0x0004140001c77983 */ /* 0x000f280000300800 */
[----:B------:R-:W4:Y:S01]  /*8490*/  LDL.LU R198, [R1+0x410] ;  /* 0x0004100001c67983 */ /* 0x000f220000300800 */
[----:B------:R-:W-:-:S03]  /*84a0*/  IMAD.MOV.U32 R197, RZ, RZ, R157 ;  /* 0x000000ffffc57224 */ /* 0x000fc600078e009d */
[----:B------:R-:W4:Y:S04]  /*84b0*/  LDL.LU R196, [R1+0x424] ;  /* 0x0004240001c47983 */ /* 0x000f280000300800 */
        /* <DEDUP_REMOVED lines=8> */
[----:B------:R-:W4:Y:S01]  /*8540*/  LDL.LU R187, [R1+0x440] ;  /* 0x0004400001bb7983 */ /* 0x000f220000300800 */
[----:B---3--:R-:W-:-:S02]  /*8550*/  IMAD.MOV.U32 R186, RZ, RZ, R156 ;  /* 0x000000ffffba7224 */ /* 0x008fc400078e009c */
[----:B-----5:R-:W-:Y:S01]  /*8560*/  IMAD.MOV.U32 R185, RZ, RZ, R155 ;  /* 0x000000ffffb97224 */ /* 0x020fe200078e009b */
[----:B------:R-:W3:Y:S04]  /*8570*/  LDL.LU R184, [R1+0x454] ;  /* 0x0004540001b87983 */ /* 0x000ee80000300800 */
[----:B------:R-:W3:Y:S01]  /*8580*/  LDL.LU R183, [R1+0x450] ;  /* 0x0004500001b77983 */ /* 0x000ee20000300800 */
[----:B------:R-:W-:Y:S02]  /*8590*/  IMAD.MOV.U32 R182, RZ, RZ, R154 ;  /* 0x000000ffffb67224 */ /* 0x000fe400078e009a */
[----:B------:R-:W-:Y:S01]  /*85a0*/  IMAD.MOV.U32 R181, RZ, RZ, R153 ;  /* 0x000000ffffb57224 */ /* 0x000fe200078e0099 */
[----:B------:R-:W5:Y:S04]  /*85b0*/  LDL.LU R180, [R1+0x464] ;  /* 0x0004640001b47983 */ /* 0x000f680000300800 */
[----:B------:R-:W5:Y:S01]  /*85c0*/  LDL.LU R179, [R1+0x460] ;  /* 0x0004600001b37983 */ /* 0x000f620000300800 */
[----:B------:R-:W-:-:S02]  /*85d0*/  IMAD.MOV.U32 R178, RZ, RZ, R152 ;  /* 0x000000ffffb27224 */ /* 0x000fc400078e0098 */
[----:B------:R-:W-:Y:S01]  /*85e0*/  IMAD.MOV.U32 R177, RZ, RZ, R23 ;  /* 0x000000ffffb17224 */ /* 0x000fe200078e0017 */
[----:B------:R-:W5:Y:S04]  /*85f0*/  LDL.LU R176, [R1+0x474] ;  /* 0x0004740001b07983 */ /* 0x000f680000300800 */
[----:B------:R-:W5:Y:S01]  /*8600*/  LDL.LU R175, [R1+0x470] ;  /* 0x0004700001af7983 */ /* 0x000f620000300800 */
[----:B------:R-:W-:Y:S02]  /*8610*/  IMAD.MOV.U32 R174, RZ, RZ, R22 ;  /* 0x000000ffffae7224 */ /* 0x000fe400078e0016 */
[----:B------:R-:W-:Y:S01]  /*8620*/  IMAD.MOV.U32 R173, RZ, RZ, R21 ;  /* 0x000000ffffad7224 */ /* 0x000fe200078e0015 */
        /* <DEDUP_REMOVED lines=24> */
[----:B------:R-:W5:Y:S01]  /*87b0*/  LDL.LU R20, [R1+0x4e4] ;  /* 0x0004e40001147983 */ /* 0x000f620000300800 */
[----:B------:R-:W-:-:S03]  /*87c0*/  IMAD.MOV.U32 R18, RZ, RZ, R16 ;  /* 0x000000ffff127224 */ /* 0x000fc600078e0010 */
[----:B------:R-:W5:Y:S01]  /*87d0*/  LDL.LU R19, [R1+0x4e0] ;  /* 0x0004e00001137983 */ /* 0x000f620000300800 */
[----:B------:R-:W-:-:S03]  /*87e0*/  IMAD.MOV.U32 R17, RZ, RZ, R15 ;  /* 0x000000ffff117224 */ /* 0x000fc600078e000f */
[----:B------:R-:W5:Y:S04]  /*87f0*/  LDL.LU R16, [R1+0x4f4] ;  /* 0x0004f40001107983 */ /* 0x000f680000300800 */
[----:B------:R-:W5:Y:S01]  /*8800*/  LDL.LU R15, [R1+0x4f0] ;  /* 0x0004f000010f7983 */ /* 0x000f620000300800 */
[----:B-1----:R-:W-:Y:S02]  /*8810*/  F2FP.F16.F32.PACK_AB R4, R186, R185 ;  /* 0x000000b9ba04723e */ /* 0x002fe400000000ff */
[----:B------:R-:W-:Y:S01]  /*8820*/  F2FP.F16.F32.PACK_AB R17, R18, R17 ;  /* 0x000000111211723e */ /* 0x000fe200000000ff */
[----:B------:R-:W-:Y:S01]  /*8830*/  BAR.SYNC.DEFER_BLOCKING 0x0 ;  /* 0x0000000000007b1d */ /* 0x000fe20000010000 */
[----:B------:R-:W-:Y:S02]  /*8840*/  F2FP.F16.F32.PACK_AB R3, R197, R3 ;  /* 0x00000003c503723e */ /* 0x000fe400000000ff */
[----:B------:R-:W-:-:S02]  /*8850*/  F2FP.F16.F32.PACK_AB R24, R25, R24 ;  /* 0x000000181918723e */ /* 0x000fc400000000ff */
[----:B--2---:R-:W-:Y:S01]  /*8860*/  F2FP.F16.F32.PACK_AB R150, R201, R200 ;  /* 0x000000c8c996723e */ /* 0x004fe200000000ff */
[----:B------:R-:W1:Y:S01]  /*8870*/  @!P2 SYNCS.CCTL.IV [UR24+0x20000] ;  /* 0x02000000ff00a9b1 */ /* 0x000e620008000018 */
[----:B----4-:R-:W-:Y:S01]  /*8880*/  F2FP.F16.F32.PACK_AB R151, R199, R198 ;  /* 0x000000c6c797723e */ /* 0x010fe200000000ff */
[----:B-1----:R-:W-:Y:S01]  /*8890*/  BAR.SYNC.DEFER_BLOCKING 0x0 ;  /* 0x0000000000007b1d */ /* 0x002fe20000010000 */
[----:B------:R-:W-:Y:S02]  /*88a0*/  F2FP.F16.F32.PACK_AB R130, R196, R195 ;  /* 0x000000c3c482723e */ /* 0x000fe400000000ff */
[----:B------:R-:W-:Y:S02]  /*88b0*/  F2FP.F16.F32.PACK_AB R131, R194, R193 ;  /* 0x000000c1c283723e */ /* 0x000fe400000000ff */
[----:B------:R-:W-:Y:S01]  /*88c0*/  F2FP.F16.F32.PACK_AB R132, R192, R191 ;  /* 0x000000bfc084723e */ /* 0x000fe200000000ff */
[----:B------:R-:W1:Y:S01]  /*88d0*/  @!P2 SYNCS.CCTL.IV [UR24+0x20008] ;  /* 0x02000800ff00a9b1 */ /* 0x000e620008000018 */
[----:B------:R-:W-:Y:S01]  /*88e0*/  F2FP.F16.F32.PACK_AB R133, R190, R189 ;  /* 0x000000bdbe85723e */ /* 0x000fe200000000ff */
[----:B-1----:R-:W-:Y:S01]  /*88f0*/  BAR.SYNC.DEFER_BLOCKING 0x0 ;  /* 0x0000000000007b1d */ /* 0x002fe20000010000 */
[----:B------:R-:W-:-:S05]  /*8900*/  F2FP.F16.F32.PACK_AB R56, R188, R187 ;  /* 0x000000bbbc38723e */ /* 0x000fca00000000ff */
[----:B------:R1:W-:Y:S01]  /*8910*/  STL [R1+0x630], R56 ;  /* 0x0006303801007387 */ /* 0x0003e20000100800 */
[----:B---3--:R-:W-:-:S03]  /*8920*/  F2FP.F16.F32.PACK_AB R57, R184, R183 ;  /* 0x000000b7b839723e */ /* 0x008fc600000000ff */
[----:B------:R2:W-:Y:S04]  /*8930*/  STL [R1+0x634], R4 ;  /* 0x0006340401007387 */ /* 0x0005e80000100800 */
[----:B------:R3:W-:Y:S01]  /*8940*/  STL [R1+0x638], R57 ;  /* 0x0006383901007387 */ /* 0x0007e20000100800 */
[----:B-1----:R-:W-:Y:S02]  /*8950*/  F2FP.F16.F32.PACK_AB R56, R182, R181 ;  /* 0x000000b5b638723e */ /* 0x002fe400000000ff */
[----:B-----5:R-:W-:-:S03]  /*8960*/  F2FP.F16.F32.PACK_AB R146, R172, R171 ;  /* 0x000000abac92723e */ /* 0x020fc600000000ff */
[----:B------:R1:W-:Y:S01]  /*8970*/  STL [R1+0x63c], R56 ;  /* 0x00063c3801007387 */ /* 0x0003e20000100800 */
[----:B--2---:R-:W-:Y:S01]  /*8980*/  F2FP.F16.F32.PACK_AB R4, R180, R179 ;  /* 0x000000b3b404723e */ /* 0x004fe200000000ff */
[----:B------:R-:W2:Y:S01]  /*8990*/  @!P2 SYNCS.CCTL.IV [UR24+0x20010] ;  /* 0x02001000ff00a9b1 */ /* 0x000ea20008000018 */
[----:B---3--:R-:W-:Y:S02]  /*89a0*/  F2FP.F16.F32.PACK_AB R57, R178, R177 ;  /* 0x000000b1b239723e */ /* 0x008fe400000000ff */
[----:B------:R-:W-:Y:S01]  /*89b0*/  F2FP.F16.F32.PACK_AB R147, R170, R169 ;  /* 0x000000a9aa93723e */ /* 0x000fe200000000ff */
[----:B------:R3:W-:Y:S01]  /*89c0*/  STL [R1+0x620], R4 ;  /* 0x0006200401007387 */ /* 0x0007e20000100800 */
[----:B-1----:R-:W-:-:S03]  /*89d0*/  F2FP.F16.F32.PACK_AB R56, R176, R175 ;  /* 0x000000afb038723e */ /* 0x002fc600000000ff */
[----:B------:R-:W-:Y:S01]  /*89e0*/  STL [R1+0x624], R57 ;  /* 0x0006243901007387 */ /* 0x000fe20000100800 */
[----:B------:R-:W-:-:S03]  /*89f0*/  F2FP.F16.F32.PACK_AB R148, R168, R167 ;  /* 0x000000a7a894723e */ /* 0x000fc600000000ff */
[----:B------:R1:W-:Y:S01]  /*8a00*/  STL [R1+0x628], R56 ;  /* 0x0006283801007387 */ /* 0x0003e20000100800 */
[----:B---3--:R-:W-:Y:S02]  /*8a10*/  F2FP.F16.F32.PACK_AB R4, R174, R173 ;  /* 0x000000adae04723e */ /* 0x008fe400000000ff */
[----:B------:R-:W-:-:S03]  /*8a20*/  F2FP.F16.F32.PACK_AB R149, R166, R165 ;  /* 0x000000a5a695723e */ /* 0x000fc600000000ff */
[----:B------:R3:W-:Y:S01]  /*8a30*/  STL [R1+0x62c], R4 ;  /* 0x00062c0401007387 */ /* 0x0007e20000100800 */
[----:B-1----:R-:W-:Y:S02]  /*8a40*/  F2FP.F16.F32.PACK_AB R56, R154, R153 ;  /* 0x000000999a38723e */ /* 0x002fe400000000ff */
[----:B------:R-:W-:Y:S02]  /*8a50*/  F2FP.F16.F32.PACK_AB R126, R164, R163 ;  /* 0x000000a3a47e723e */ /* 0x000fe400000000ff */
[----:B------:R-:W-:Y:S02]  /*8a60*/  F2FP.F16.F32.PACK_AB R127, R162, R161 ;  /* 0x000000a1a27f723e */ /* 0x000fe400000000ff */
[----:B------:R-:W-:Y:S02]  /*8a70*/  F2FP.F16.F32.PACK_AB R128, R160, R159 ;  /* 0x0000009fa080723e */ /* 0x000fe400000000ff */
[----:B------:R-:W-:Y:S02]  /*8a80*/  F2FP.F16.F32.PACK_AB R129, R158, R157 ;  /* 0x0000009d9e81723e */ /* 0x000fe400000000ff */
[----:B------:R-:W-:-:S02]  /*8a90*/  F2FP.F16.F32.PACK_AB R23, R152, R23 ;  /* 0x000000179817723e */ /* 0x000fc400000000ff */
[----:B------:R-:W-:Y:S01]  /*8aa0*/  F2FP.F16.F32.PACK_AB R15, R16, R15 ;  /* 0x0000000f100f723e */ /* 0x000fe200000000ff */
[----:B------:R-:W-:Y:S01]  /*8ab0*/  IMAD.MOV.U32 R172, RZ, RZ, R10 ;  /* 0x000000ffffac7224 */ /* 0x000fe200078e000a */
[----:B---3--:R-:W-:Y:S01]  /*8ac0*/  F2FP.F16.F32.PACK_AB R4, R156, R155 ;  /* 0x0000009b9c04723e */ /* 0x008fe200000000ff */
[----:B------:R-:W-:Y:S01]  /*8ad0*/  IMAD.MOV.U32 R171, RZ, RZ, R9 ;  /* 0x000000ffffab7224 */ /* 0x000fe200078e0009 */
[----:B------:R-:W-:Y:S01]  /*8ae0*/  F2FP.F16.F32.PACK_AB R25, R27, R26 ;  /* 0x0000001a1b19723e */ /* 0x000fe200000000ff */
[----:B--2---:R-:W-:Y:S06]  /*8af0*/  BAR.SYNC.DEFER_BLOCKING 0x0 ;  /* 0x0000000000007b1d */ /* 0x004fec0000010000 */
[----:B------:R1:W-:Y:S04]  /*8b00*/  STL [R1+0x4a0], R4 ;  /* 0x0004a00401007387 */ /* 0x0003e80000100800 */
[----:B------:R-:W-:Y:S04]  /*8b10*/  STL [R1+0x4a4], R56 ;  /* 0x0004a43801007387 */ /* 0x000fe80000100800 */
[----:B------:R-:W-:Y:S01]  /*8b20*/  STL [R1+0x4a8], R23 ;  /* 0x0004a81701007387 */ /* 0x000fe20000100800 */
[----:B-1----:R-:W-:-:S05]  /*8b30*/  F2FP.F16.F32.PACK_AB R4, R22, R21 ;  /* 0x000000151604723e */ /* 0x002fca00000000ff */
[----:B------:R1:W-:Y:S01]  /*8b40*/  STL [R1+0x4ac], R4 ;  /* 0x0004ac0401007387 */ /* 0x0003e20000100800 */
[----:B------:R-:W-:Y:S02]  /*8b50*/  IMAD.MOV.U32 R176, RZ, RZ, R12 ;  /* 0x000000ffffb07224 */ /* 0x000fe400078e000c */
[----:B------:R-:W-:Y:S02]  /*8b60*/  IMAD.MOV.U32 R175, RZ, RZ, R11 ;  /* 0x000000ffffaf7224 */ /* 0x000fe400078e000b */
[----:B------:R-:W-:Y:S02]  /*8b70*/  IMAD.MOV.U32 R168, RZ, RZ, R8 ;  /* 0x000000ffffa87224 */ /* 0x000fe400078e0008 */
[----:B------:R-:W-:Y:S02]  /*8b80*/  IMAD.MOV.U32 R167, RZ, RZ, R7 ;  /* 0x000000ffffa77224 */ /* 0x000fe400078e0007 */
[----:B------:R-:W-:Y:S01]  /*8b90*/  IMAD.MOV.U32 R164, RZ, RZ, R6 ;  /* 0x000000ffffa47224 */ /* 0x000fe200078e0006 */
[----:B-1----:R-:W-:Y:S01]  /*8ba0*/  F2FP.F16.F32.PACK_AB R4, R20, R19 ;  /* 0x000000131404723e */ /* 0x002fe200000000ff */
[----:B------:R-:W-:-:S02]  /*8bb0*/  IMAD.MOV.U32 R163, RZ, RZ, R5 ;  /* 0x000000ffffa37224 */ /* 0x000fc400078e0005 */
[----:B------:R-:W-:Y:S01]  /*8bc0*/  IMAD.MOV.U32 R16, RZ, RZ, R2 ;  /* 0x000000ffff107224 */ /* 0x000fe200078e0002 */
[----:B------:R-:W-:Y:S01]  /*8bd0*/  F2FP.F16.F32.PACK_AB R26, R29, R28 ;  /* 0x0000001c1d1a723e */ /* 0x000fe200000000ff */
[----:B------:R1:W-:Y:S01]  /*8be0*/  STL [R1+0x490], R4 ;  /* 0x0004900401007387 */ /* 0x0003e20000100800 */
[----:B------:R-:W-:Y:S01]  /*8bf0*/  F2FP.F16.F32.PACK_AB R27, R31, R30 ;  /* 0x0000001e1f1b723e */ /* 0x000fe200000000ff */
[----:B------:R-:W2:Y:S02]  /*8c00*/  @!P2 SYNCS.CCTL.IV [UR24+0x20018] ;  /* 0x02001800ff00a9b1 */ /* 0x000ea40008000018 */
[----:B------:R3:W-:Y:S04]  /*8c10*/  STL [R1+0x494], R17 ;  /* 0x0004941101007387 */ /* 0x0007e80000100800 */
[----:B------:R4:W-:Y:S01]  /*8c20*/  STL [R1+0x498], R15 ;  /* 0x0004980f01007387 */ /* 0x0009e20000100800 */
[----:B-1----:R-:W-:-:S05]  /*8c30*/  F2FP.F16.F32.PACK_AB R4, R14, R13 ;  /* 0x0000000d0e04723e */ /* 0x002fca00000000ff */
[----:B------:R1:W-:Y:S04]  /*8c40*/  STL [R1+0x49c], R4 ;  /* 0x00049c0401007387 */ /* 0x0003e80000100800 */
[----:B------:R-:W5:Y:S04]  /*8c50*/  LDL.LU R194, [R1+0x504] ;  /* 0x0005040001c27983 */ /* 0x000f680000300800 */
[----:B------:R-:W5:Y:S04]  /*8c60*/  LDL.LU R193, [R1+0x500] ;  /* 0x0005000001c17983 */ /* 0x000f680000300800 */
[----:B------:R-:W2:Y:S04]  /*8c70*/  LDL.LU R192, [R1+0x50c] ;  /* 0x00050c0001c07983 */ /* 0x000ea80000300800 */
        /* <DEDUP_REMOVED lines=38> */
[----:B---3--:R-:W3:Y:S01]  /*8ee0*/  LDL.LU R17, [R1+0x5c0] ;  /* 0x0005c00001117983 */ /* 0x008ee20000300800 */
[----:B----4-:R-:W-:-:S03]  /*8ef0*/  IMAD.MOV.U32 R15, RZ, RZ, R0 ;  /* 0x000000ffff0f7224 */ /* 0x010fc600078e0000 */
        /* <DEDUP_REMOVED lines=12> */
[----:B-1----:R-:W-:-:S02]  /*8fc0*/  F2FP.F16.F32.PACK_AB R4, R176, R175 ;  /* 0x000000afb004723e */ /* 0x002fc400000000ff */
[----:B------:R-:W-:Y:S02]  /*8fd0*/  F2FP.F16.F32.PACK_AB R15, R16, R15 ;  /* 0x0000000f100f723e */ /* 0x000fe400000000ff */
[----:B-----5:R-:W-:Y:S02]  /*8fe0*/  F2FP.F16.F32.PACK_AB R142, R194, R193 ;  /* 0x000000c1c28e723e */ /* 0x020fe400000000ff */
[----:B--2---:R-:W-:Y:S02]  /*8ff0*/  F2FP.F16.F32.PACK_AB R143, R192, R191 ;  /* 0x000000bfc08f723e */ /* 0x004fe400000000ff */
[----:B------:R-:W-:Y:S02]  /*9000*/  F2FP.F16.F32.PACK_AB R144, R190, R189 ;  /* 0x000000bdbe90723e */ /* 0x000fe400000000ff */
[----:B------:R-:W-:Y:S02]  /*9010*/  F2FP.F16.F32.PACK_AB R145, R188, R187 ;  /* 0x000000bbbc91723e */ /* 0x000fe400000000ff */
[----:B------:R-:W-:-:S02]  /*9020*/  F2FP.F16.F32.PACK_AB R122, R186, R185 ;  /* 0x000000b9ba7a723e */ /* 0x000fc400000000ff */
[----:B------:R-:W-:Y:S02]  /*9030*/  F2FP.F16.F32.PACK_AB R123, R184, R183 ;  /* 0x000000b7b87b723e */ /* 0x000fe400000000ff */
[----:B------:R-:W-:Y:S02]  /*9040*/  F2FP.F16.F32.PACK_AB R124, R182, R181 ;  /* 0x000000b5b67c723e */ /* 0x000fe400000000ff */
[----:B------:R-:W-:Y:S02]  /*9050*/  F2FP.F16.F32.PACK_AB R125, R180, R179 ;  /* 0x000000b3b47d723e */ /* 0x000fe400000000ff */
[----:B------:R-:W-:-:S05]  /*9060*/  F2FP.F16.F32.PACK_AB R56, R178, R177 ;  /* 0x000000b1b238723e */ /* 0x000fca00000000ff */
[----:B------:R1:W-:Y:S01]  /*9070*/  STL [R1+0x460], R56 ;  /* 0x0004603801007387 */ /* 0x0003e20000100800 */
[----:B------:R-:W-:-:S03]  /*9080*/  F2FP.F16.F32.PACK_AB R57, R174, R173 ;  /* 0x000000adae39723e */ /* 0x000fc600000000ff */
[----:B------:R2:W-:Y:S04]  /*9090*/  STL [R1+0x464], R4 ;  /* 0x0004640401007387 */ /* 0x0005e80000100800 */
[----:B------:R5:W-:Y:S01]  /*90a0*/  STL [R1+0x468], R57 ;  /* 0x0004683901007387 */ /* 0x000be20000100800 */
[----:B-1----:R-:W-:Y:S02]  /*90b0*/  F2FP.F16.F32.PACK_AB R56, R172, R171 ;  /* 0x000000abac38723e */ /* 0x002fe400000000ff */
[----:B--2---:R-:W-:-:S03]  /*90c0*/  F2FP.F16.F32.PACK_AB R4, R170, R169 ;  /* 0x000000a9aa04723e */ /* 0x004fc600000000ff */
[----:B------:R1:W-:Y:S01]  /*90d0*/  STL [R1+0x46c], R56 ;  /* 0x00046c3801007387 */ /* 0x0003e20000100800 */
[----:B-----5:R-:W-:-:S03]  /*90e0*/  F2FP.F16.F32.PACK_AB R57, R168, R167 ;  /* 0x000000a7a839723e */ /* 0x020fc600000000ff */
[----:B------:R2:W-:Y:S04]  /*90f0*/  STL [R1+0x450], R4 ;  /* 0x0004500401007387 */ /* 0x0005e80000100800 */
[----:B------:R-:W-:Y:S01]  /*9100*/  STL [R1+0x454], R57 ;  /* 0x0004543901007387 */ /* 0x000fe20000100800 */
[----:B-1----:R-:W-:Y:S02]  /*9110*/  F2FP.F16.F32.PACK_AB R56, R166, R165 ;  /* 0x000000a5a638723e */ /* 0x002fe400000000ff */
[----:B------:R-:W-:Y:S02]  /*9120*/  F2FP.F16.F32.PACK_AB R138, R162, R161 ;  /* 0x000000a1a28a723e */ /* 0x000fe400000000ff */
[----:B--2---:R-:W-:Y:S01]  /*9130*/  F2FP.F16.F32.PACK_AB R4, R164, R163 ;  /* 0x000000a3a404723e */ /* 0x004fe200000000ff */
[----:B------:R-:W-:Y:S04]  /*9140*/  STL [R1+0x458], R56 ;  /* 0x0004583801007387 */ /* 0x000fe80000100800 */
[----:B------:R3:W-:Y:S01]  /*9150*/  STL [R1+0x45c], R4 ;  /* 0x00045c0401007387 */ /* 0x0007e20000100800 */
[----:B------:R-:W-:-:S02]  /*9160*/  F2FP.F16.F32.PACK_AB R139, R160, R159 ;  /* 0x0000009fa08b723e */ /* 0x000fc400000000ff */
[----:B------:R-:W-:Y:S02]  /*9170*/  F2FP.F16.F32.PACK_AB R140, R158, R157 ;  /* 0x0000009d9e8c723e */ /* 0x000fe400000000ff */
[----:B------:R-:W-:Y:S02]  /*9180*/  F2FP.F16.F32.PACK_AB R141, R156, R155 ;  /* 0x0000009b9c8d723e */ /* 0x000fe400000000ff */
[----:B------:R-:W-:Y:S02]  /*9190*/  F2FP.F16.F32.PACK_AB R118, R154, R153 ;  /* 0x000000999a76723e */ /* 0x000fe400000000ff */
[----:B------:R-:W-:Y:S02]  /*91a0*/  F2FP.F16.F32.PACK_AB R119, R152, R23 ;  /* 0x000000179877723e */ /* 0x000fe400000000ff */
[----:B------:R-:W-:Y:S02]  /*91b0*/  F2FP.F16.F32.PACK_AB R120, R22, R21 ;  /* 0x000000151678723e */ /* 0x000fe400000000ff */
[----:B------:R-:W-:-:S02]  /*91c0*/  F2FP.F16.F32.PACK_AB R121, R20, R19 ;  /* 0x000000131479723e */ /* 0x000fc400000000ff */
[----:B---3--:R-:W-:-:S05]  /*91d0*/  F2FP.F16.F32.PACK_AB R4, R18, R17 ;  /* 0x000000111204723e */ /* 0x008fca00000000ff */
[----:B------:R1:W-:Y:S01]  /*91e0*/  STL [R1+0x420], R4 ;  /* 0x0004200401007387 */ /* 0x0003e20000100800 */
[----:B----4-:R-:W-:-:S03]  /*91f0*/  F2FP.F16.F32.PACK_AB R13, R14, R13 ;  /* 0x0000000d0e0d723e */ /* 0x010fc600000000ff */
[----:B------:R-:W-:Y:S04]  /*9200*/  STL [R1+0x424], R15 ;  /* 0x0004240f01007387 */ /* 0x000fe80000100800 */
[----:B------:R-:W-:Y:S01]  /*9210*/  STL [R1+0x428], R13 ;  /* 0x0004280d01007387 */ /* 0x000fe20000100800 */
[----:B-1----:R-:W-:-:S05]  /*9220*/  F2FP.F16.F32.PACK_AB R4, R12, R11 ;  /* 0x0000000b0c04723e */ /* 0x002fca00000000ff */
[----:B------:R1:W-:Y:S01]  /*9230*/  STL [R1+0x42c], R4 ;  /* 0x00042c0401007387 */ /* 0x0003e20000100800 */
[----:B------:R-:W-:-:S05]  /*9240*/  F2FP.F16.F32.PACK_AB R9, R10, R9 ;  /* 0x000000090a09723e */ /* 0x000fca00000000ff */
[----:B------:R-:W-:Y:S01]  /*9250*/  STL [R1+0x410], R9 ;  /* 0x0004100901007387 */ /* 0x000fe20000100800 */
[----:B------:R-:W-:-:S05]  /*9260*/  F2FP.F16.F32.PACK_AB R7, R8, R7 ;  /* 0x000000070807723e */ /* 0x000fca00000000ff */
[----:B------:R-:W-:Y:S01]  /*9270*/  STL [R1+0x414], R7 ;  /* 0x0004140701007387 */ /* 0x000fe20000100800 */
[----:B-1----:R-:W-:-:S03]  /*9280*/  F2FP.F16.F32.PACK_AB R4, R6, R5 ;  /* 0x000000050604723e */ /* 0x002fc600000000ff */
[----:B------:R-:W2:Y:S04]  /*9290*/  LDL.LU R60, [R1+0x204] ;  /* 0x00020400013c7983 */ /* 0x000ea80000300800 */
[----:B------:R1:W-:Y:S01]  /*92a0*/  STL [R1+0x418], R4 ;  /* 0x0004180401007387 */ /* 0x0003e20000100800 */
[----:B------:R-:W-:-:S03]  /*92b0*/  F2FP.F16.F32.PACK_AB R0, R2, R0 ;  /* 0x000000000200723e */ /* 0x000fc600000000ff */
[----:B------:R-:W2:Y:S04]  /*92c0*/  LDL.LU R59, [R1+0x200] ;  /* 0x00020000013b7983 */ /* 0x000ea80000300800 */
[----:B------:R3:W-:Y:S04]  /*92d0*/  STL [R1+0x41c], R0 ;  /* 0x00041c0001007387 */ /* 0x0007e80000100800 */
[----:B------:R-:W4:Y:S04]  /*92e0*/  LDL.LU R58, [R1+0x20c] ;  /* 0x00020c00013a7983 */ /* 0x000f280000300800 */
[----:B------:R-:W4:Y:S04]  /*92f0*/  LDL.LU R57, [R1+0x208] ;  /* 0x0002080001397983 */ /* 0x000f280000300800 */
[----:B------:R-:W5:Y:S04]  /*9300*/  LDL.LU R56, [R1+0x214] ;  /* 0x0002140001387983 */ /* 0x000f680000300800 */
[----:B------:R-:W5:Y:S04]  /*9310*/  LDL.LU R252, [R1+0x210] ;  /* 0x0002100001fc7983 */ /* 0x000f680000300800 */
[----:B-1----:R-:W2:Y:S04]  /*9320*/  LDL.LU R4, [R1+0x21c] ;  /* 0x00021c0001047983 */ /* 0x002ea80000300800 */
[----:B------:R-:W2:Y:S04]  /*9330*/  LDL.LU R251, [R1+0x218] ;  /* 0x0002180001fb7983 */ /* 0x000ea80000300800 */
[----:B------:R-:W3:Y:S04]  /*9340*/  LDL.LU R250, [R1+0x224] ;  /* 0x0002240001fa7983 */ /* 0x000ee80000300800 */
[----:B------:R-:W3:Y:S04]  /*9350*/  LDL.LU R249, [R1+0x220] ;  /* 0x0002200001f97983 */ /* 0x000ee80000300800 */
[----:B------:R-:W4:Y:S04]  /*9360*/  LDL.LU R248, [R1+0x22c] ;  /* 0x00022c0001f87983 */ /* 0x000f280000300800 */
[----:B------:R-:W4:Y:S04]  /*9370*/  LDL.LU R247, [R1+0x228] ;  /* 0x0002280001f77983 */ /* 0x000f280000300800 */
[----:B------:R-:W2:Y:S04]  /*9380*/  LDL.LU R246, [R1+0x234] ;  /* 0x0002340001f67983 */ /* 0x000ea80000300800 */
[----:B------:R-:W2:Y:S04]  /*9390*/  LDL.LU R245, [R1+0x230] ;  /* 0x0002300001f57983 */ /* 0x000ea80000300800 */
[----:B------:R-:W2:Y:S04]  /*93a0*/  LDL.LU R244, [R1+0x23c] ;  /* 0x00023c0001f47983 */ /* 0x000ea80000300800 */
[----:B------:R-:W2:Y:S04]  /*93b0*/  LDL.LU R243, [R1+0x238] ;  /* 0x0002380001f37983 */ /* 0x000ea80000300800 */
        /* <DEDUP_REMOVED lines=109> */
[----:B------:R-:W2:Y:S01]  /*9a90*/  LDL.LU R5, [R1+0x3f0] ;  /* 0x0003f00001057983 */ /* 0x000ea20000300800 */
[----:B----4-:R-:W-:-:S02]  /*9aa0*/  F2FP.F16.F32.PACK_AB R115, R248, R247 ;  /* 0x000000f7f873723e */ /* 0x010fc400000000ff */
[----:B-----5:R-:W-:Y:S01]  /*9ab0*/  F2FP.F16.F32.PACK_AB R248, R242, R241 ;  /* 0x000000f1f2f8723e */ /* 0x020fe200000000ff */
[----:B------:R-:W4:Y:S01]  /*9ac0*/  LDL.LU R2, [R1+0x3fc] ;  /* 0x0003fc0001027983 */ /* 0x000f220000300800 */
[----:B---3--:R-:W-:Y:S02]  /*9ad0*/  F2FP.F16.F32.PACK_AB R114, R250, R249 ;  /* 0x000000f9fa72723e */ /* 0x008fe400000000ff */
[----:B--2---:R-:W-:Y:S01]  /*9ae0*/  F2FP.F16.F32.PACK_AB R241, R232, R231 ;  /* 0x000000e7e8f1723e */ /* 0x004fe200000000ff */
[----:B------:R-:W4:Y:S01]  /*9af0*/  LDL.LU R0, [R1+0x3f8] ;  /* 0x0003f80001007983 */ /* 0x000f220000300800 */
[----:B------:R-:W-:Y:S02]  /*9b00*/  F2FP.F16.F32.PACK_AB R249, R240, R239 ;  /* 0x000000eff0f9723e */ /* 0x000fe400000000ff */
[----:B------:R-:W-:Y:S02]  /*9b10*/  F2FP.F16.F32.PACK_AB R232, R226, R225 ;  /* 0x000000e1e2e8723e */ /* 0x000fe400000000ff */
[----:B------:R-:W-:-:S02]  /*9b20*/  F2FP.F16.F32.PACK_AB R240, R234, R233 ;  /* 0x000000e9eaf0723e */ /* 0x000fc400000000ff */
[----:B------:R-:W-:Y:S02]  /*9b30*/  F2FP.F16.F32.PACK_AB R225, R216, R215 ;  /* 0x000000d7d8e1723e */ /* 0x000fe400000000ff */
[----:B------:R-:W-:Y:S02]  /*9b40*/  F2FP.F16.F32.PACK_AB R233, R224, R223 ;  /* 0x000000dfe0e9723e */ /* 0x000fe400000000ff */
[----:B------:R-:W-:Y:S02]  /*9b50*/  F2FP.F16.F32.PACK_AB R216, R210, R209 ;  /* 0x000000d1d2d8723e */ /* 0x000fe400000000ff */
[----:B------:R-:W-:Y:S02]  /*9b60*/  F2FP.F16.F32.PACK_AB R224, R218, R217 ;  /* 0x000000d9dae0723e */ /* 0x000fe400000000ff */
[----:B------:R-:W-:Y:S02]  /*9b70*/  F2FP.F16.F32.PACK_AB R217, R208, R207 ;  /* 0x000000cfd0d9723e */ /* 0x000fe400000000ff */
[----:B------:R-:W-:-:S02]  /*9b80*/  F2FP.F16.F32.PACK_AB R208, R202, R201 ;  /* 0x000000c9cad0723e */ /* 0x000fc400000000ff */
[----:B------:R-:W-:Y:S02]  /*9b90*/  F2FP.F16.F32.PACK_AB R209, R200, R199 ;  /* 0x000000c7c8d1723e */ /* 0x000fe400000000ff */
[----:B------:R-:W-:Y:S02]  /*9ba0*/  F2FP.F16.F32.PACK_AB R136, R56, R252 ;  /* 0x000000fc3888723e */ /* 0x000fe400000000ff */
[----:B------:R-:W-:Y:S01]  /*9bb0*/  F2FP.F16.F32.PACK_AB R137, R4, R251 ;  /* 0x000000fb0489723e */ /* 0x000fe200000000ff */
[----:B------:R-:W2:Y:S01]  /*9bc0*/  LDL.LU R56, [R1+0x4] ;  /* 0x0000040001387983 */ /* 0x000ea20000300800 */
        /* <DEDUP_REMOVED lines=28> */
[----:B------:R-:W2:Y:S04]  /*9d90*/  LDL.LU R8, [R1] ;  /* 0x0000000001087983 */ /* 0x000ea80000300800 */
[----:B------:R-:W3:Y:S04]  /*9da0*/  LDL.LU R57, [R1+0xc] ;  /* 0x00000c0001397983 */ /* 0x000ee80000300800 */
[----:B------:R-:W3:Y:S04]  /*9db0*/  LDL.LU R9, [R1+0x8] ;  /* 0x0000080001097983 */ /* 0x000ee80000300800 */
[----:B------:R-:W5:Y:S04]  /*9dc0*/  LDL.LU R58, [R1+0x14] ;  /* 0x00001400013a7983 */ /* 0x000f680000300800 */
[----:B------:R-:W5:Y:S04]  /*9dd0*/  LDL.LU R10, [R1+0x10] ;  /* 0x00001000010a7983 */ /* 0x000f680000300800 */
[----:B------:R-:W5:Y:S01]  /*9de0*/  LDL.LU R59, [R1+0x1c] ;  /* 0x00001c00013b7983 */ /* 0x000f620000300800 */
[----:B------:R-:W-:-:S03]  /*9df0*/  F2FP.F16.F32.PACK_AB R18, R6, R5 ;  /* 0x000000050612723e */ /* 0x000fc600000000ff */
        /* <DEDUP_REMOVED lines=8> */
[----:B------:R-:W-:-:S03]  /*9e80*/  F2FP.F16.F32.PACK_AB R154, R14, R13 ;  /* 0x0000000d0e9a723e */ /* 0x000fc600000000ff */
[----:B------:R-:W5:Y:S04]  /*9e90*/  LDL.LU R7, [R1+0x38] ;  /* 0x0000380001077983 */ /* 0x000f680000300800 */
[----:B------:R-:W5:Y:S04]  /*9ea0*/  LDL.LU R64, [R1+0x44] ;  /* 0x0000440001407983 */ /* 0x000f680000300800 */
[----:B------:R-:W5:Y:S01]  /*9eb0*/  LDL.LU R12, [R1+0x40] ;  /* 0x00004000010c7983 */ /* 0x000f620000300800 */
[----:B------:R-:W-:-:S03]  /*9ec0*/  F2FP.F16.F32.PACK_AB R211, R196, R195 ;  /* 0x000000c3c4d3723e */ /* 0x000fc600000000ff */
[----:B------:R-:W5:Y:S01]  /*9ed0*/  LDL.LU R65, [R1+0x4c] ;  /* 0x00004c0001417983 */ /* 0x000f620000300800 */
[----:B------:R-:W-:-:S03]  /*9ee0*/  F2FP.F16.F32.PACK_AB R195, R180, R179 ;  /* 0x000000b3b4c3723e */ /* 0x000fc600000000ff */
[----:B------:R-:W5:Y:S01]  /*9ef0*/  LDL.LU R13, [R1+0x48] ;  /* 0x00004800010d7983 */ /* 0x000f620000300800 */
[----:B------:R-:W-:-:S03]  /*9f00*/  F2FP.F16.F32.PACK_AB R179, R164, R163 ;  /* 0x000000a3a4b3723e */ /* 0x000fc600000000ff */
[----:B------:R-:W5:Y:S01]  /*9f10*/  LDL.LU R66, [R1+0x54] ;  /* 0x0000540001427983 */ /* 0x000f620000300800 */
[----:B------:R-:W-:-:S03]  /*9f20*/  F2FP.F16.F32.PACK_AB R163, R20, R19 ;  /* 0x0000001314a3723e */ /* 0x000fc600000000ff */
        /* <DEDUP_REMOVED lines=106> */
[----:B------:R-:W5:Y:S01]  /*a5d0*/  LDL.LU R237, [R1+0x1c8] ;  /* 0x0001c80001ed7983 */ /* 0x000f620000300800 */
[----:B----4-:R-:W-:-:S03]  /*a5e0*/  F2FP.F16.F32.PACK_AB R19, R2, R0 ;  /* 0x000000000213723e */ /* 0x010fc600000000ff */
[----:B------:R-:W4:Y:S01]  /*a5f0*/  LDL.LU R238, [R1+0x1d4] ;  /* 0x0001d40001ee7983 */ /* 0x000f220000300800 */
[----:B------:R-:W-:-:S03]  /*a600*/  F2FP.F16.F32.PACK_AB R116, R246, R245 ;  /* 0x000000f5f674723e */ /* 0x000fc600000000ff */
[----:B------:R-:W4:Y:S04]  /*a610*/  LDL.LU R0, [R1+0x1d0] ;  /* 0x0001d00001007983 */ /* 0x000f280000300800 */
[----:B------:R-:W4:Y:S04]  /*a620*/  LDL.LU R113, [R1+0x1dc] ;  /* 0x0001dc0001717983 */ /* 0x000f280000300800 */
[----:B------:R-:W4:Y:S04]  /*a630*/  LDL.LU R239, [R1+0x1d8] ;  /* 0x0001d80001ef7983 */ /* 0x000f280000300800 */
[----:B------:R-:W4:Y:S01]  /*a640*/  LDL.LU R244, [R1+0x1e0] ;  /* 0x0001e00001f47983 */ /* 0x000f220000300800 */
[----:B--2---:R-:W-:-:S03]  /*a650*/  F2FP.F16.F32.PACK_AB R8, R56, R8 ;  /* 0x000000083808723e */ /* 0x004fc600000000ff */
[----:B------:R-:W2:Y:S01]  /*a660*/  LDL.LU R245, [R1+0x1e8] ;  /* 0x0001e80001f57983 */ /* 0x000ea20000300800 */
[----:B---3--:R-:W-:-:S03]  /*a670*/  F2FP.F16.F32.PACK_AB R9, R57, R9 ;  /* 0x000000093909723e */ /* 0x008fc600000000ff */
[----:B------:R-:W3:Y:S01]  /*a680*/  LDL.LU R2, [R1+0x1f4] ;  /* 0x0001f40001027983 */ /* 0x000ee20000300800 */
[----:B-----5:R-:W-:-:S03]  /*a690*/  F2FP.F16.F32.PACK_AB R10, R58, R10 ;  /* 0x0000000a3a0a723e */ /* 0x020fc600000000ff */
[----:B------:R-:W3:Y:S01]  /*a6a0*/  LDL.LU R246, [R1+0x1f0] ;  /* 0x0001f00001f67983 */ /* 0x000ee20000300800 */
[----:B------:R-:W-:-:S03]  /*a6b0*/  F2FP.F16.F32.PACK_AB R11, R59, R11 ;  /* 0x0000000b3b0b723e */ /* 0x000fc600000000ff */
[----:B------:R-:W5:Y:S01]  /*a6c0*/  LDL.LU R247, [R1+0x1f8] ;  /* 0x0001f80001f77983 */ /* 0x000f620000300800 */
[----:B------:R-:W-:-:S03]  /*a6d0*/  F2FP.F16.F32.PACK_AB R4, R60, R4 ;  /* 0x000000043c04723e */ /* 0x000fc600000000ff */
[----:B------:R-:W2:Y:S01]  /*a6e0*/  LDL.LU R56, [R1+0x7dc] ;  /* 0x0007dc0001387983 */ /* 0x000ea20000300800 */
[----:B------:R-:W-:-:S03]  /*a6f0*/  F2FP.F16.F32.PACK_AB R5, R61, R5 ;  /* 0x000000053d05723e */ /* 0x000fc600000000ff */
[----:B------:R-:W2:Y:S01]  /*a700*/  LDL.LU R57, [R1+0x7d8] ;  /* 0x0007d80001397983 */ /* 0x000ea20000300800 */
[----:B------:R-:W-:-:S03]  /*a710*/  F2FP.F16.F32.PACK_AB R6, R62, R6 ;  /* 0x000000063e06723e */ /* 0x000fc600000000ff */
[----:B------:R-:W3:Y:S01]  /*a720*/  LDL.LU R58, [R1+0x7d4] ;  /* 0x0007d400013a7983 */ /* 0x000ee20000300800 */
[----:B------:R-:W-:-:S03]  /*a730*/  F2FP.F16.F32.PACK_AB R7, R63, R7 ;  /* 0x000000073f07723e */ /* 0x000fc600000000ff */
[----:B------:R-:W3:Y:S01]  /*a740*/  LDL.LU R59, [R1+0x7d0] ;  /* 0x0007d000013b7983 */ /* 0x000ee20000300800 */
[----:B------:R-:W-:-:S03]  /*a750*/  F2FP.F16.F32.PACK_AB R12, R64, R12 ;  /* 0x0000000c400c723e */ /* 0x000fc600000000ff */
        /* <DEDUP_REMOVED lines=103> */
[----:B----4-:R-:W-:-:S03]  /*add0*/  F2FP.F16.F32.PACK_AB R238, R238, R0 ;  /* 0x00000000eeee723e */ /* 0x010fc600000000ff */
[----:B------:R-:W4:Y:S01]  /*ade0*/  LDL.LU R0, [R1+0x1ec] ;  /* 0x0001ec0001007983 */ /* 0x000f220000300800 */
[----:B------:R-:W-:-:S03]  /*adf0*/  F2FP.F16.F32.PACK_AB R239, R113, R239 ;  /* 0x000000ef71ef723e */ /* 0x000fc600000000ff */
[----:B------:R-:W4:Y:S01]  /*ae00*/  LDL.LU R113, [R1+0x6f8] ;  /* 0x0006f80001717983 */ /* 0x000f220000300800 */
[----:B------:R-:W-:Y:S01]  /*ae10*/  IMAD.MOV.U32 R28, RZ, RZ, R114 ;  /* 0x000000ffff1c7224 */ /* 0x000fe200078e0072 */
[----:B------:R-:W-:Y:S01]  /*ae20*/  F2FP.F16.F32.PACK_AB R32, R33, R32 ;  /* 0x000000202120723e */ /* 0x000fe200000000ff */
        /* <DEDUP_REMOVED lines=23> */
[----:B--2---:R-:W-:Y:S01]  /*afa0*/  F2FP.F16.F32.PACK_AB R56, R57, R56 ;  /* 0x000000383938723e */ /* 0x004fe200000000ff */
[----:B------:R-:W-:-:S02]  /*afb0*/  IMAD.MOV.U32 R53, RZ, RZ, R127 ;  /* 0x000000ffff357224 */ /* 0x000fc400078e007f */
[----:B------:R-:W-:Y:S02]  /*afc0*/  IMAD.MOV.U32 R54, RZ, RZ, R128 ;  /* 0x000000ffff367224 */ /* 0x000fe400078e0080 */
[----:B------:R-:W-:Y:S01]  /*afd0*/  IMAD.MOV.U32 R55, RZ, RZ, R129 ;  /* 0x000000ffff377224 */ /* 0x000fe200078e0081 */
[----:B---3--:R-:W-:Y:S02]  /*afe0*/  F2FP.F16.F32.PACK_AB R57, R59, R58 ;  /* 0x0000003a3b39723e */ /* 0x008fe400000000ff */
[----:B-----5:R-:W-:Y:S01]  /*aff0*/  F2FP.F16.F32.PACK_AB R58, R61, R60 ;  /* 0x0000003c3d3a723e */ /* 0x020fe200000000ff */
[----:B------:R-:W-:Y:S02]  /*b000*/  IMAD.MOV.U32 R60, RZ, RZ, R130 ;  /* 0x000000ffff3c7224 */ /* 0x000fe400078e0082 */
[----:B------:R-:W-:Y:S01]  /*b010*/  IMAD.MOV.U32 R61, RZ, RZ, R131 ;  /* 0x000000ffff3d7224 */ /* 0x000fe200078e0083 */
[----:B------:R-:W-:Y:S01]  /*b020*/  F2FP.F16.F32.PACK_AB R59, R63, R62 ;  /* 0x0000003e3f3b723e */ /* 0x000fe200000000ff */
[----:B------:R-:W-:-:S02]  /*b030*/  IMAD.MOV.U32 R62, RZ, RZ, R132 ;  /* 0x000000ffff3e7224 */ /* 0x000fc400078e0084 */
[----:B------:R-:W-:Y:S01]  /*b040*/  IMAD.MOV.U32 R63, RZ, RZ, R133 ;  /* 0x000000ffff3f7224 */ /* 0x000fe200078e0085 */
[----:B------:R-:W-:Y:S02]  /*b050*/  F2FP.F16.F32.PACK_AB R64, R65, R64 ;  /* 0x000000404140723e */ /* 0x000fe400000000ff */
[----:B------:R-:W-:Y:S02]  /*b060*/  F2FP.F16.F32.PACK_AB R65, R67, R66 ;  /* 0x000000424341723e */ /* 0x000fe400000000ff */
[----:B------:R-:W-:Y:S01]  /*b070*/  F2FP.F16.F32.PACK_AB R66, R69, R68 ;  /* 0x000000444542723e */ /* 0x000fe200000000ff */
        /* <DEDUP_REMOVED lines=31> */
[----:B------:R-:W-:Y:S02]  /*b270*/  F2FP.F16.F32.PACK_AB R98, R101, R100 ;  /* 0x000000646562723e */ /* 0x000fe400000000ff */
[----:B------:R-:W-:Y:S02]  /*b280*/  F2FP.F16.F32.PACK_AB R244, R252, R244 ;  /* 0x000000f4fcf4723e */ /* 0x000fe400000000ff */
[----:B------:R-:W2:Y:S04]  /*b290*/  LDL.LU R252, [R1+0x1fc] ;  /* 0x0001fc0001fc7983 */ /* 0x000ea80000300800 */
[----:B------:R-:W3:Y:S04]  /*b2a0*/  LDL.LU R114, [R1+0x6f4] ;  /* 0x0006f40001727983 */ /* 0x000ee80000300800 */
[----:B------:R-:W3:Y:S04]  /*b2b0*/  LDL.LU R115, [R1+0x6f0] ;  /* 0x0006f00001737983 */ /* 0x000ee80000300800 */
[----:B------:R-:W5:Y:S04]  /*b2c0*/  LDL.LU R116, [R1+0x6ec] ;  /* 0x0006ec0001747983 */ /* 0x000f680000300800 */
[----:B------:R-:W5:Y:S04]  /*b2d0*/  LDL.LU R117, [R1+0x6e8] ;  /* 0x0006e80001757983 */ /* 0x000f680000300800 */
[----:B------:R-:W5:Y:S04]  /*b2e0*/  LDL.LU R118, [R1+0x6e4] ;  /* 0x0006e40001767983 */ /* 0x000f680000300800 */
[----:B------:R-:W5:Y:S04]  /*b2f0*/  LDL.LU R119, [R1+0x6e0] ;  /* 0x0006e00001777983 */ /* 0x000f680000300800 */
[----:B------:R-:W3:Y:S04]  /*b300*/  LDL.LU R120, [R1+0x6dc] ;  /* 0x0006dc0001787983 */ /* 0x000ee80000300800 */
        /* <DEDUP_REMOVED lines=30> */
[----:B----4-:R-:W-:-:S02]  /*b4f0*/  F2FP.F16.F32.PACK_AB R245, R0, R245 ;  /* 0x000000f500f5723e */ /* 0x010fc400000000ff */
[----:B------:R-:W1:Y:S01]  /*b500*/  S2R R0, SR_TID.X ;  /* 0x0000000000007919 */ /* 0x000e620000002100 */
[----:B------:R-:W-:Y:S02]  /*b510*/  F2FP.F16.F32.PACK_AB R246, R2, R246 ;  /* 0x000000f602f6723e */ /* 0x000fe400000000ff */
[----:B------:R-:W4:Y:S01]  /*b520*/  S2R R2, SR_TID.X ;  /* 0x0000000000027919 */ /* 0x000f220000002100 */
[----:B------:R-:W-:Y:S01]  /*b530*/  F2FP.F16.F32.PACK_AB R99, R103, R102 ;  /* 0x000000666763723e */ /* 0x000fe200000000ff */
[----:B------:R-:W-:Y:S02]  /*b540*/  IMAD.MOV.U32 R101, RZ, RZ, R150 ;  /* 0x000000ffff657224 */ /* 0x000fe400078e0096 */
[----:B------:R-:W-:Y:S01]  /*b550*/  IMAD.MOV.U32 R102, RZ, RZ, R151 ;  /* 0x000000ffff667224 */ /* 0x000fe200078e0097 */
[----:B------:R-:W5:Y:S01]  /*b560*/  LDL.LU R150, [R1+0x664] ;  /* 0x0006640001967983 */ /* 0x000f620000300800 */
[----:B-1----:R-:W-:-:S03]  /*b570*/  IMAD.SHL.U32 R0, R0, 0x80, RZ ;  /* 0x0000008000007824 */ /* 0x002fc600078e00ff */
[----:B------:R-:W5:Y:S01]  /*b580*/  LDL.LU R151, [R1+0x660] ;  /* 0x0006600001977983 */ /* 0x000f620000300800 */
[----:B----4-:R-:W-:Y:S01]  /*b590*/  IMAD.SHL.U32 R2, R2, 0x10, RZ ;  /* 0x0000001002027824 */ /* 0x010fe200078e00ff */
[----:B------:R-:W-:-:S04]  /*b5a0*/  LOP3.LUT R0, R0, 0x780, RZ, 0xc0, !PT ;  /* 0x0000078000007812 */ /* 0x000fc800078ec0ff */
[----:B------:R-:W-:Y:S01]  /*b5b0*/  LOP3.LUT R0, R0, 0x70, R2, 0xf8, !PT ;  /* 0x0000007000007812 */ /* 0x000fe200078ef802 */
[----:B------:R-:W-:Y:S01]  /*b5c0*/  IMAD.MOV.U32 R103, RZ, RZ, R3 ;  /* 0x000000ffff677224 */ /* 0x000fe200078e0003 */
[----:B--2---:R-:W-:Y:S02]  /*b5d0*/  F2FP.F16.F32.PACK_AB R247, R252, R247 ;  /* 0x000000f7fcf7723e */ /* 0x004fe400000000ff */
[----:B------:R-:W1:Y:S02]  /*b5e0*/  S2R R252, SR_TID.X ;  /* 0x0000000000fc7919 */ /* 0x000e640000002100 */
[--C-:B-1----:R-:W-:Y:S02]  /*b5f0*/  SHF.R.U32.HI R2, RZ, 0x5, R252.reuse ;  /* 0x00000005ff027819 */ /* 0x102fe400000116fc */
[----:B------:R-:W-:Y:S01]  /*b600*/  LOP3.LUT R0, R0, 0x10, R252, 0x78, !PT ;  /* 0x0000001000007812 */ /* 0x000fe200078e78fc */
[----:B------:R-:W-:Y:S01]  /*b610*/  IMAD.SHL.U32 R252, R252, 0x40, RZ ;  /* 0x00000040fcfc7824 */ /* 0x000fe200078e00ff */
[----:B------:R-:W-:-:S04]  /*b620*/  R2UR UR5, R2 ;  /* 0x00000000020572ca */ /* 0x000fc800000e0000 */
[----:B------:R-:W-:-:S05]  /*b630*/  LOP3.LUT R0, R0, 0x1800, R252, 0xf8, !PT ;  /* 0x0000180000007812 */ /* 0x000fca00078ef8fc */
[C---:B------:R-:W-:Y:S01]  /*b640*/  VIADD R2, R0.reuse, UR24 ;  /* 0x0000001800027c36 */ /* 0x040fe20008000000 */
[C---:B------:R-:W-:Y:S02]  /*b650*/  LOP3.LUT R3, R0.reuse, 0x20, RZ, 0x3c, !PT ;  /* 0x0000002000037812 */ /* 0x040fe400078e3cff */
[----:B---3--:R-:W-:Y:S02]  /*b660*/  F2FP.F16.F32.PACK_AB R120, R121, R120 ;  /* 0x000000787978723e */ /* 0x008fe400000000ff */
[----:B-----5:R-:W-:Y:S01]  /*b670*/  F2FP.F16.F32.PACK_AB R121, R123, R122 ;  /* 0x0000007a7b79723e */ /* 0x020fe200000000ff */
[----:B------:R-:W-:Y:S01]  /*b680*/  VIADD R3, R3, UR24 ;  /* 0x0000001803037c36 */ /* 0x000fe20008000000 */
[----:B------:R-:W-:Y:S02]  /*b690*/  F2FP.F16.F32.PACK_AB R122, R125, R124 ;  /* 0x0000007c7d7a723e */ /* 0x000fe400000000ff */
[----:B------:R-:W-:Y:S01]  /*b6a0*/  F2FP.F16.F32.PACK_AB R123, R127, R126 ;  /* 0x0000007e7f7b723e */ /* 0x000fe200000000ff */
[----:B------:R-:W-:Y:S04]  /*b6b0*/  STSM.16.M88.4 [R2], R100 ;  /* 0x0000006402007844 */ /* 0x000fe80000000200 */
[----:B------:R-:W-:Y:S04]  /*b6c0*/  STSM.16.M88.4 [R2+0x8000], R92 ;  /* 0x0080005c02007844 */ /* 0x000fe80000000200 */
        /* <DEDUP_REMOVED lines=14> */
[----:B------:R1:W-:Y:S04]  /*b7b0*/  STSM.16.M88.4 [R3], R60 ;  /* 0x0000003c03007844 */ /* 0x0003e80000000200 */
[----:B------:R-:W-:Y:S04]  /*b7c0*/  STSM.16.M88.4 [R3+0x8000], R52 ;  /* 0x0080003403007844 */ /* 0x000fe80000000200 */
[----:B-1----:R-:W2:Y:S04]  /*b7d0*/  LDL.LU R60, [R1+0x420] ;  /* 0x00042000013c7983 */ /* 0x002ea80000300800 */
[----:B------:R-:W2:Y:S04]  /*b7e0*/  LDL.LU R61, [R1+0x424] ;  /* 0x00042400013d7983 */ /* 0x000ea80000300800 */
[----:B------:R-:W2:Y:S04]  /*b7f0*/  LDL.LU R62, [R1+0x428] ;  /* 0x00042800013e7983 */ /* 0x000ea80000300800 */
[----:B------:R-:W2:Y:S04]  /*b800*/  LDL.LU R63, [R1+0x42c] ;  /* 0x00042c00013f7983 */ /* 0x000ea80000300800 */
[----:B------:R-:W3:Y:S04]  /*b810*/  LDL.LU R68, [R1+0x460] ;  /* 0x0004600001447983 */ /* 0x000ee80000300800 */
[----:B------:R-:W3:Y:S04]  /*b820*/  LDL.LU R69, [R1+0x464] ;  /* 0x0004640001457983 */ /* 0x000ee80000300800 */
[----:B------:R-:W3:Y:S04]  /*b830*/  LDL.LU R70, [R1+0x468] ;  /* 0x0004680001467983 */ /* 0x000ee80000300800 */
[----:B------:R-:W3:Y:S04]  /*b840*/  LDL.LU R71, [R1+0x46c] ;  /* 0x00046c0001477983 */ /* 0x000ee80000300800 */
[----:B------:R-:W4:Y:S04]  /*b850*/  LDL.LU R84, [R1+0x630] ;  /* 0x0006300001547983 */ /* 0x000f280000300800 */
[----:B------:R-:W4:Y:S04]  /*b860*/  LDL.LU R85, [R1+0x634] ;  /* 0x0006340001557983 */ /* 0x000f280000300800 */
[----:B------:R-:W4:Y:S04]  /*b870*/  LDL.LU R86, [R1+0x638] ;  /* 0x0006380001567983 */ /* 0x000f280000300800 */
[----:B------:R-:W4:Y:S04]  /*b880*/  LDL.LU R87, [R1+0x63c] ;  /* 0x00063c0001577983 */ /* 0x000f280000300800 */
[----:B------:R-:W5:Y:S04]  /*b890*/  LDL.LU R76, [R1+0x4a0] ;  /* 0x0004a000014c7983 */ /* 0x000f680000300800 */
[----:B------:R-:W-:Y:S04]  /*b8a0*/  STSM.16.M88.4 [R3+0x10000], R44 ;  /* 0x0100002c03007844 */ /* 0x000fe80000000200 */
[----:B------:R-:W5:Y:S04]  /*b8b0*/  LDL.LU R77, [R1+0x4a4] ;  /* 0x0004a400014d7983 */ /* 0x000f680000300800 */
[----:B------:R-:W-:Y:S04]  /*b8c0*/  STSM.16.M88.4 [R3+0x18000], R36 ;  /* 0x0180002403007844 */ /* 0x000fe80000000200 */
[----:B------:R-:W5:Y:S04]  /*b8d0*/  LDL.LU R78, [R1+0x4a8] ;  /* 0x0004a800014e7983 */ /* 0x000f680000300800 */
[----:B------:R1:W-:Y:S04]  /*b8e0*/  STSM.16.M88.4 [R3+0x2000], R28 ;  /* 0x0020001c03007844 */ /* 0x0003e80000000200 */
[----:B------:R-:W5:Y:S04]  /*b8f0*/  LDL.LU R79, [R1+0x4ac] ;  /* 0x0004ac00014f7983 */ /* 0x000f680000300800 */
[----:B-1----:R-:W2:Y:S04]  /*b900*/  LDL.LU R28, [R1+0x410] ;  /* 0x00041000011c7983 */ /* 0x002ea80000300800 */
        /* <DEDUP_REMOVED lines=15> */
[----:B------:R-:W-:-:S03]  /*ba00*/  LOP3.LUT R8, R0, 0x40, RZ, 0x3c, !PT ;  /* 0x0000004000087812 */ /* 0x000fc600078e3cff */
[----:B------:R-:W-:Y:S01]  /*ba10*/  STSM.16.M88.4 [R3+0xa000], R224 ;  /* 0x00a000e003007844 */ /* 0x000fe20000000200 */
[----:B------:R-:W-:-:S03]  /*ba20*/  F2FP.F16.F32.PACK_AB R128, R129, R128 ;  /* 0x000000808180723e */ /* 0x000fc600000000ff */
[----:B------:R-:W-:Y:S01]  /*ba30*/  STSM.16.M88.4 [R3+0x12000], R192 ;  /* 0x012000c003007844 */ /* 0x000fe20000000200 */
[----:B------:R-:W-:-:S03]  /*ba40*/  F2FP.F16.F32.PACK_AB R129, R131, R130 ;  /* 0x000000828381723e */ /* 0x000fc600000000ff */
[----:B------:R-:W-:Y:S01]  /*ba50*/  STSM.16.M88.4 [R3+0x1a000], R160 ;  /* 0x01a000a003007844 */ /* 0x000fe20000000200 */
[----:B------:R-:W-:-:S03]  /*ba60*/  F2FP.F16.F32.PACK_AB R130, R133, R132 ;  /* 0x000000848582723e */ /* 0x000fc600000000ff */
[----:B------:R-:W-:Y:S01]  /*ba70*/  STSM.16.M88.4 [R3+0x4000], R4 ;  /* 0x0040000403007844 */ /* 0x000fe20000000200 */
[----:B------:R-:W-:Y:S01]  /*ba80*/  F2FP.F16.F32.PACK_AB R131, R135, R134 ;  /* 0x000000868783723e */ /* 0x000fe200000000ff */
[----:B------:R-:W-:Y:S02]  /*ba90*/  VIADD R8, R8, UR24 ;  /* 0x0000001808087c36 */ /* 0x000fe40008000000 */
[----:B------:R-:W-:Y:S04]  /*baa0*/  STSM.16.M88.4 [R3+0xc000], R164 ;  /* 0x00c000a403007844 */ /* 0x000fe80000000200 */
[----:B------:R-:W-:Y:S04]  /*bab0*/  STSM.16.M88.4 [R3+0x14000], R196 ;  /* 0x014000c403007844 */ /* 0x000fe80000000200 */
[----:B------:R-:W-:Y:S04]  /*bac0*/  STSM.16.M88.4 [R3+0x1c000], R228 ;  /* 0x01c000e403007844 */ /* 0x000fe80000000200 */
[----:B------:R-:W-:Y:S04]  /*bad0*/  STSM.16.M88.4 [R3+0x6000], R32 ;  /* 0x0060002003007844 */ /* 0x000fe80000000200 */
[----:B------:R-:W-:Y:S04]  /*bae0*/  STSM.16.M88.4 [R3+0xe000], R64 ;  /* 0x00e0004003007844 */ /* 0x000fe80000000200 */
[----:B------:R-:W-:Y:S04]  /*baf0*/  STSM.16.M88.4 [R3+0x16000], R96 ;  /* 0x0160006003007844 */ /* 0x000fe80000000200 */
[----:B------:R-:W-:Y:S01]  /*bb00*/  STSM.16.M88.4 [R3+0x1e000], R128 ;  /* 0x01e0008003007844 */ /* 0x000fe20000000200 */
[----:B------:R-:W-:-:S02]  /*bb10*/  LOP3.LUT R0, R0, 0x60, RZ, 0x3c, !PT ;  /* 0x0000006000007812 */ /* 0x000fc400078e3cff */
[----:B------:R-:W-:Y:S02]  /*bb20*/  F2FP.F16.F32.PACK_AB R104, R105, R104 ;  /* 0x000000686968723e */ /* 0x000fe400000000ff */
[----:B------:R-:W-:Y:S02]  /*bb30*/  F2FP.F16.F32.PACK_AB R105, R107, R106 ;  /* 0x0000006a6b69723e */ /* 0x000fe400000000ff */
[----:B------:R-:W-:Y:S02]  /*bb40*/  F2FP.F16.F32.PACK_AB R136, R137, R136 ;  /* 0x000000888988723e */ /* 0x000fe400000000ff */
[----:B------:R-:W-:Y:S02]  /*bb50*/  F2FP.F16.F32.PACK_AB R106, R109, R108 ;  /* 0x0000006c6d6a723e */ /* 0x000fe400000000ff */
[----:B------:R-:W-:Y:S02]  /*bb60*/  F2FP.F16.F32.PACK_AB R107, R111, R110 ;  /* 0x0000006e6f6b723e */ /* 0x000fe400000000ff */
[----:B------:R-:W-:Y:S01]  /*bb70*/  F2FP.F16.F32.PACK_AB R137, R139, R138 ;  /* 0x0000008a8b89723e */ /* 0x000fe200000000ff */
[----:B------:R-:W-:Y:S01]  /*bb80*/  VIADD R0, R0, UR24 ;  /* 0x0000001800007c36 */ /* 0x000fe20008000000 */
        /* <DEDUP_REMOVED lines=10> */
[----:B------:R-:W-:-:S04]  /*bc30*/  ULOP3.LUT UR5, UR5, 0x3, URZ, 0xc0, !UPT ;  /* 0x0000000305057892 */ /* 0x000fc8000f8ec03f */
[----:B------:R-:W-:Y:S02]  /*bc40*/  ULEA UR9, UR5, UR15, 0x6 ;  /* 0x0000000f05097291 */ /* 0x000fe4000f8e303f */
[----:B------:R-:W-:Y:S01]  /*bc50*/  ULEA UR8, UR5, UR24, 0xf ;  /* 0x0000001805087291 */ /* 0x000fe2000f8e783f */
[----:B------:R-:W-:Y:S01]  /*bc60*/  UMOV UR10, UR11 ;  /* 0x0000000b000a7c82 */ /* 0x000fe20008000000 */
[----:B----4-:R-:W-:Y:S04]  /*bc70*/  STSM.16.M88.4 [R8], R84 ;  /* 0x0000005408007844 */ /* 0x010fe80000000200 */
[----:B-----5:R-:W-:Y:S04]  /*bc80*/  STSM.16.M88.4 [R8+0x8000], R76 ;  /* 0x0080004c08007844 */ /* 0x020fe80000000200 */
[----:B---3--:R-:W-:Y:S04]  /*bc90*/  STSM.16.M88.4 [R8+0x10000], R68 ;  /* 0x0100004408007844 */ /* 0x008fe80000000200 */
[----:B--2---:R-:W-:Y:S04]  /*bca0*/  STSM.16.M88.4 [R8+0x18000], R60 ;  /* 0x0180003c08007844 */ /* 0x004fe80000000200 */
        /* <DEDUP_REMOVED lines=27> */
[----:B------:R-:W-:Y:S01]  /*be60*/  STSM.16.M88.4 [R0+0x1e000], R144 ;  /* 0x01e0009000007844 */ /* 0x000fe20000000200 */
[----:B------:R1:W-:Y:S06]  /*be70*/  MEMBAR.ALL.CTA ;  /* 0x0000000000007992 */ /* 0x0003ec0000008000 */
[----:B-1----:R-:W1:Y:S02]  /*be80*/  FENCE.VIEW.ASYNC.S ;  /* 0x00000000000073c6 */ /* 0x002e640000000000 */
[----:B-1----:R-:W-:Y:S06]  /*be90*/  BAR.SYNC.DEFER_BLOCKING 0x0 ;  /* 0x0000000000007b1d */ /* 0x002fec0000010000 */
[----:B------:R1:W-:Y:S01]  /*bea0*/  UTMASTG.2D [UR8], [UR30] ;  /* 0x000000081e0073b5 */ /* 0x0003e20008008000 */
[----:B------:R0:W-:Y:S01]  /*beb0*/  UTMACMDFLUSH ;  /* 0x00000000000079b7 */ /* 0x0001e20000000000 */
[----:B------:R-:W-:-:S04]  /*bec0*/  DEPBAR.LE SB0, 0x0 ;  /* 0x000080000000791a */ /* 0x000fc80000000000 */
[----:B------:R-:W-:Y:S01]  /*bed0*/  BAR.SYNC.DEFER_BLOCKING 0x0 ;  /* 0x0000000000007b1d */ /* 0x000fe20000010000 */
[----:B------:R-:W-:-:S05]  /*bee0*/  ELECT P0, URZ, PT ;  /* 0x00000000003f782f */ /* 0x000fca0003800000 */
[----:B-1----:R-:W-:Y:S08]  /*bef0*/  EXIT ;  /* 0x000000000000794d */ /* 0x002ff00003800000 */
.L_x_48:
[----:B------:R-:W1:Y:S02]  /*bf00*/  SYNCS.PHASECHK.TRANS64.TRYWAIT P0, [UR19+0x20000], R0 ;  /* 0x02000000ff0075a7 */ /* 0x000e640008000153 */
[----:B-1----:R-:W-:Y:S05]  /*bf10*/  @!P0 BRA `(.L_x_48) ;  /* 0xfffffffc00f88947 */ /* 0x002fea000383ffff */
[----:B------:R-:W-:Y:S05]  /*bf20*/  BRA `(.L_x_50) ;  /* 0xffffff8c00f47947 */ /* 0x000fea000383ffff */
.L_x_51:
[----:B------:R-:W-:-:S00]  /*bf30*/  BRA `(.L_x_51) ;  /* 0xfffffffc00fc7947 */ /* 0x000fc0000383ffff */
[----:B------:R-:W-:-:S00]  /*bf40*/  NOP ;  /* 0x0000000000007918 */ /* 0x000fc00000000000 */
        /* <DEDUP_REMOVED lines=11> */
.L_x_52:


//--------------------- .nv.shared.gluon_wgmma    --------------------------
	.section	.nv.shared.gluon_wgmma,"aw",@nobits
	.sectionflags	@""
	.align	16
	.zero		1024


//--------------------- .nv.shared.reserved.0     --------------------------
	.section	.nv.shared.reserved.0,"aw",@nobits
	.weak		__nv_reservedSMEM_offset_0_alias
	.size		__nv_reservedSMEM_offset_0_alias, 0, 0
	.other		__nv_reservedSMEM_offset_0_alias,@"STO_CUDA_RESERVED_SHARED STV_DEFAULT"
__nv_reservedSMEM_offset_0_alias:
	.zero		0


//--------------------- .nv.constant0.gluon_wgmma --------------------------
	.section	.nv.constant0.gluon_wgmma,"a",@progbits
	.sectionflags	@""
	.align	4
.nv.constant0.gluon_wgmma:
	.zero		608


//--------------------- SYMBOLS --------------------------

	.type		.nv.reservedSmem.offset0,@object
	.size		.nv.reservedSmem.offset0,0x4
